	.target	sm_100a

	.elftype	@"ET_EXEC"


//--------------------- .note.nv.tkinfo           --------------------------
	.section	.note.nv.tkinfo,"",@"SHT_NOTE"
	.sectionflags	@"SHF_NOTE_NV_TKINFO"
	.tkinfo
        /*0018*/ 	.word	0x00000002
        /*0030*/ 	.string	""
        /*0030*/ 	.string	"ptxas"
        /*0030*/ 	.string	"Cuda compilation tools, release 13.0, V13.0.88"
        /*0030*/ 	.string	"Build cuda_13.0.r13.0/compiler.36424714_0"
        /*0030*/ 	.string	"-arch sm_100a -m 64 "



//--------------------- .note.nv.cuinfo           --------------------------
	.section	.note.nv.cuinfo,"",@"SHT_NOTE"
	.sectionflags	@"SHF_NOTE_NV_CUINFO"
        /*0018*/ 	.short	0x0002
        /*001a*/ 	.short	0x0064
        /*001c*/ 	.short	0x0082
	.zero		2


//--------------------- .nv.info                  --------------------------
	.section	.nv.info,"",@"SHT_CUDA_INFO"
	.align	4


	//----- nvinfo : EIATTR_REGCOUNT
	.align		4
        /*0000*/ 	.byte	0x04, 0x2f
        /*0002*/ 	.short	(.L_19 - .L_18)
	.align		4
.L_18:
        /*0004*/ 	.word	index@(_ZN7cutlass13device_kernelINS_4conv6kernel13ConvUniversalINS1_16ConvProblemShapeILNS1_8OperatorE1ELi3EEENS1_10collective14CollectiveConvINS1_47MainloopSm100TmaUmmaWarpSpecializedImplicitGemmILS5_1ELi27ELi3ELi1ELi2EN4cute5tupleIJNSA_1CILi1EEESD_SD_EEEEENSB_IJNSC_ILi64EEESG_NSB_IJSG_EEEEEENS_12float_e4m3_tESJ_NSA_8TiledMMAINSA_8MMA_AtomIJNSA_10MMA_TraitsINSA_19SM100_MMA_F8F6F4_SSEJSJ_SJ_fSG_SG_NSA_17integral_constantINSA_4UMMA5MajorELSQ_0EEENSO_ISQ_LSQ_1EEENSO_INSP_7ScaleInELST_0EEESU_EEEEEENSA_6LayoutISE_NSB_IJNSC_ILi0EEESY_SY_EEEEENSB_IJNSA_10UnderscoreES11_S11_EEEEENS7_6detail27Sm100ImplicitGemmTileTraitsINSA_20SM90_TMA_LOAD_IM2COLENSA_14ComposedLayoutINSA_7SwizzleILi2ELi4ELi3EEENSA_18smem_ptr_flag_bitsILi8EEENSX_INSB_IJNSC_ILi8EEESG_EEENSB_IJSG_SD_EEEEEEEvEENS15_INSA_13SM90_TMA_LOADENS17_IS19_S1B_NSX_INSB_IJSG_S1C_EEENSB_IJSD_SG_EEEEEEEvEEEENS_8epilogue10collective18CollectiveEpilogueINS1P_23Sm100TmaWarpSpecializedILi1ELi1ELi32ELb0ELb0EEEJSI_NSB_IJNSX_ISG_SD_EES1U_EEESJ_NSB_IJNSB_IJllllEEESD_SY_EEESJ_S1X_NS1P_6fusion15FusionCallbacksIS1T_NS1Y_17LinearCombinationISJ_fSJ_fLNS_15FloatRoundStyleE2EEESI_S1V_JEEENSA_5SM1004TMEM4LOAD26SM100_TMEM_LOAD_16dp32b32xES16_S1G_NSA_39AutoVectorizingCopyWithAssumedAlignmentILi128EEENSA_21SM90_TMA_STORE_IM2COLES1G_S29_S29_EEEvvEEEEvNT_6ParamsE)
        /*0008*/ 	.word	0x00000056


	//----- nvinfo : EIATTR_FRAME_SIZE
	.align		4
.L_19:
        /*000c*/ 	.byte	0x04, 0x11
        /*000e*/ 	.short	(.L_21 - .L_20)
	.align		4
.L_20:
        /*0010*/ 	.word	index@($__internal_2_$__cuda_sm10x_tcgen05_guardrail_trap_unallocated_columns_being_dealloced)
        /*0014*/ 	.word	0x00000008


	//----- nvinfo : EIATTR_FRAME_SIZE
	.align		4
.L_21:
        /*0018*/ 	.byte	0x04, 0x11
        /*001a*/ 	.short	(.L_23 - .L_22)
	.align		4
.L_22:
        /*001c*/ 	.word	index@($__internal_1_$__cuda_sm10x_tcgen05_guardrail_trap_phase_invalid_during_alloc)
        /*0020*/ 	.word	0x00000008


	//----- nvinfo : EIATTR_FRAME_SIZE
	.align		4
.L_23:
        /*0024*/ 	.byte	0x04, 0x11
        /*0026*/ 	.short	(.L_25 - .L_24)
	.align		4
.L_24:
        /*0028*/ 	.word	index@($__internal_0_$__cuda_sm10x_tcgen05_guardrail_trap_col_being_dealloced_not_returned_by_alloc)
        /*002c*/ 	.word	0x00000008


	//----- nvinfo : EIATTR_FRAME_SIZE
	.align		4
.L_25:
        /*0030*/ 	.byte	0x04, 0x11
        /*0032*/ 	.short	(.L_27 - .L_26)
	.align		4
.L_26:
        /*0034*/ 	.word	index@(_ZN7cutlass13device_kernelINS_4conv6kernel13ConvUniversalINS1_16ConvProblemShapeILNS1_8OperatorE1ELi3EEENS1_10collective14CollectiveConvINS1_47MainloopSm100TmaUmmaWarpSpecializedImplicitGemmILS5_1ELi27ELi3ELi1ELi2EN4cute5tupleIJNSA_1CILi1EEESD_SD_EEEEENSB_IJNSC_ILi64EEESG_NSB_IJSG_EEEEEENS_12float_e4m3_tESJ_NSA_8TiledMMAINSA_8MMA_AtomIJNSA_10MMA_TraitsINSA_19SM100_MMA_F8F6F4_SSEJSJ_SJ_fSG_SG_NSA_17integral_constantINSA_4UMMA5MajorELSQ_0EEENSO_ISQ_LSQ_1EEENSO_INSP_7ScaleInELST_0EEESU_EEEEEENSA_6LayoutISE_NSB_IJNSC_ILi0EEESY_SY_EEEEENSB_IJNSA_10UnderscoreES11_S11_EEEEENS7_6detail27Sm100ImplicitGemmTileTraitsINSA_20SM90_TMA_LOAD_IM2COLENSA_14ComposedLayoutINSA_7SwizzleILi2ELi4ELi3EEENSA_18smem_ptr_flag_bitsILi8EEENSX_INSB_IJNSC_ILi8EEESG_EEENSB_IJSG_SD_EEEEEEEvEENS15_INSA_13SM90_TMA_LOADENS17_IS19_S1B_NSX_INSB_IJSG_S1C_EEENSB_IJSD_SG_EEEEEEEvEEEENS_8epilogue10collective18CollectiveEpilogueINS1P_23Sm100TmaWarpSpecializedILi1ELi1ELi32ELb0ELb0EEEJSI_NSB_IJNSX_ISG_SD_EES1U_EEESJ_NSB_IJNSB_IJllllEEESD_SY_EEESJ_S1X_NS1P_6fusion15FusionCallbacksIS1T_NS1Y_17LinearCombinationISJ_fSJ_fLNS_15FloatRoundStyleE2EEESI_S1V_JEEENSA_5SM1004TMEM4LOAD26SM100_TMEM_LOAD_16dp32b32xES16_S1G_NSA_39AutoVectorizingCopyWithAssumedAlignmentILi128EEENSA_21SM90_TMA_STORE_IM2COLES1G_S29_S29_EEEvvEEEEvNT_6ParamsE)
        /*0038*/ 	.word	0x00000008


	//----- nvinfo : EIATTR_MIN_STACK_SIZE
	.align		4
.L_27:
        /*003c*/ 	.byte	0x04, 0x12
        /*003e*/ 	.short	(.L_29 - .L_28)
	.align		4
.L_28:
        /*0040*/ 	.word	index@(_ZN7cutlass13device_kernelINS_4conv6kernel13ConvUniversalINS1_16ConvProblemShapeILNS1_8OperatorE1ELi3EEENS1_10collective14CollectiveConvINS1_47MainloopSm100TmaUmmaWarpSpecializedImplicitGemmILS5_1ELi27ELi3ELi1ELi2EN4cute5tupleIJNSA_1CILi1EEESD_SD_EEEEENSB_IJNSC_ILi64EEESG_NSB_IJSG_EEEEEENS_12float_e4m3_tESJ_NSA_8TiledMMAINSA_8MMA_AtomIJNSA_10MMA_TraitsINSA_19SM100_MMA_F8F6F4_SSEJSJ_SJ_fSG_SG_NSA_17integral_constantINSA_4UMMA5MajorELSQ_0EEENSO_ISQ_LSQ_1EEENSO_INSP_7ScaleInELST_0EEESU_EEEEEENSA_6LayoutISE_NSB_IJNSC_ILi0EEESY_SY_EEEEENSB_IJNSA_10UnderscoreES11_S11_EEEEENS7_6detail27Sm100ImplicitGemmTileTraitsINSA_20SM90_TMA_LOAD_IM2COLENSA_14ComposedLayoutINSA_7SwizzleILi2ELi4ELi3EEENSA_18smem_ptr_flag_bitsILi8EEENSX_INSB_IJNSC_ILi8EEESG_EEENSB_IJSG_SD_EEEEEEEvEENS15_INSA_13SM90_TMA_LOADENS17_IS19_S1B_NSX_INSB_IJSG_S1C_EEENSB_IJSD_SG_EEEEEEEvEEEENS_8epilogue10collective18CollectiveEpilogueINS1P_23Sm100TmaWarpSpecializedILi1ELi1ELi32ELb0ELb0EEEJSI_NSB_IJNSX_ISG_SD_EES1U_EEESJ_NSB_IJNSB_IJllllEEESD_SY_EEESJ_S1X_NS1P_6fusion15FusionCallbacksIS1T_NS1Y_17LinearCombinationISJ_fSJ_fLNS_15FloatRoundStyleE2EEESI_S1V_JEEENSA_5SM1004TMEM4LOAD26SM100_TMEM_LOAD_16dp32b32xES16_S1G_NSA_39AutoVectorizingCopyWithAssumedAlignmentILi128EEENSA_21SM90_TMA_STORE_IM2COLES1G_S29_S29_EEEvvEEEEvNT_6ParamsE)
        /*0044*/ 	.word	0x00000008
.L_29:


//--------------------- .nv.compat                --------------------------
	.section	.nv.compat,"",@"SHT_CUDA_COMPAT_INFO"
	.align	4
        /*0000*/ 	.byte	0x02, 0x09, 0x01, 0x00, 0x02, 0x02, 0x02, 0x00, 0x02, 0x05, 0x05, 0x00, 0x03, 0x07, 0x01, 0x01
        /*0010*/ 	.byte	0x02, 0x03, 0x01, 0x00, 0x02, 0x06, 0x01, 0x00, 0x04, 0x0b, 0x08, 0x00, 0x09, 0x00, 0x00, 0x00
        /*0020*/ 	.byte	0x00, 0x00, 0x00, 0x00


//--------------------- .nv.info._ZN7cutlass13device_kernelINS_4conv6kernel13ConvUniversalINS1_16ConvProblemShapeILNS1_8OperatorE1ELi3EEENS1_10collective14CollectiveConvINS1_47MainloopSm100TmaUmmaWarpSpecializedImplicitGemmILS5_1ELi27ELi3ELi1ELi2EN4cute5tupleIJNSA_1CILi1EEESD_SD_EEEEENSB_IJNSC_ILi64EEESG_NSB_IJSG_EEEEEENS_12float_e4m3_tESJ_NSA_8TiledMMAINSA_8MMA_AtomIJNSA_10MMA_TraitsINSA_19SM100_MMA_F8F6F4_SSEJSJ_SJ_fSG_SG_NSA_17integral_constantINSA_4UMMA5MajorELSQ_0EEENSO_ISQ_LSQ_1EEENSO_INSP_7ScaleInELST_0EEESU_EEEEEENSA_6LayoutISE_NSB_IJNSC_ILi0EEESY_SY_EEEEENSB_IJNSA_10UnderscoreES11_S11_EEEEENS7_6detail27Sm100ImplicitGemmTileTraitsINSA_20SM90_TMA_LOAD_IM2COLENSA_14ComposedLayoutINSA_7SwizzleILi2ELi4ELi3EEENSA_18smem_ptr_flag_bitsILi8EEENSX_INSB_IJNSC_ILi8EEESG_EEENSB_IJSG_SD_EEEEEEEvEENS15_INSA_13SM90_TMA_LOADENS17_IS19_S1B_NSX_INSB_IJSG_S1C_EEENSB_IJSD_SG_EEEEEEEvEEEENS_8epilogue10collective18CollectiveEpilogueINS1P_23Sm100TmaWarpSpecializedILi1ELi1ELi32ELb0ELb0EEEJSI_NSB_IJNSX_ISG_SD_EES1U_EEESJ_NSB_IJNSB_IJllllEEESD_SY_EEESJ_S1X_NS1P_6fusion15FusionCallbacksIS1T_NS1Y_17LinearCombinationISJ_fSJ_fLNS_15FloatRoundStyleE2EEESI_S1V_JEEENSA_5SM1004TMEM4LOAD26SM100_TMEM_LOAD_16dp32b32xES16_S1G_NSA_39AutoVectorizingCopyWithAssumedAlignmentILi128EEENSA_21SM90_TMA_STORE_IM2COLES1G_S29_S29_EEEvvEEEEvNT_6ParamsE --------------------------
	.section	.nv.info._ZN7cutlass13device_kernelINS_4conv6kernel13ConvUniversalINS1_16ConvProblemShapeILNS1_8OperatorE1ELi3EEENS1_10collective14CollectiveConvINS1_47MainloopSm100TmaUmmaWarpSpecializedImplicitGemmILS5_1ELi27ELi3ELi1ELi2EN4cute5tupleIJNSA_1CILi1EEESD_SD_EEEEENSB_IJNSC_ILi64EEESG_NSB_IJSG_EEEEEENS_12float_e4m3_tESJ_NSA_8TiledMMAINSA_8MMA_AtomIJNSA_10MMA_TraitsINSA_19SM100_MMA_F8F6F4_SSEJSJ_SJ_fSG_SG_NSA_17integral_constantINSA_4UMMA5MajorELSQ_0EEENSO_ISQ_LSQ_1EEENSO_INSP_7ScaleInELST_0EEESU_EEEEEENSA_6LayoutISE_NSB_IJNSC_ILi0EEESY_SY_EEEEENSB_IJNSA_10UnderscoreES11_S11_EEEEENS7_6detail27Sm100ImplicitGemmTileTraitsINSA_20SM90_TMA_LOAD_IM2COLENSA_14ComposedLayoutINSA_7SwizzleILi2ELi4ELi3EEENSA_18smem_ptr_flag_bitsILi8EEENSX_INSB_IJNSC_ILi8EEESG_EEENSB_IJSG_SD_EEEEEEEvEENS15_INSA_13SM90_TMA_LOADENS17_IS19_S1B_NSX_INSB_IJSG_S1C_EEENSB_IJSD_SG_EEEEEEEvEEEENS_8epilogue10collective18CollectiveEpilogueINS1P_23Sm100TmaWarpSpecializedILi1ELi1ELi32ELb0ELb0EEEJSI_NSB_IJNSX_ISG_SD_EES1U_EEESJ_NSB_IJNSB_IJllllEEESD_SY_EEESJ_S1X_NS1P_6fusion15FusionCallbacksIS1T_NS1Y_17LinearCombinationISJ_fSJ_fLNS_15FloatRoundStyleE2EEESI_S1V_JEEENSA_5SM1004TMEM4LOAD26SM100_TMEM_LOAD_16dp32b32xES16_S1G_NSA_39AutoVectorizingCopyWithAssumedAlignmentILi128EEENSA_21SM90_TMA_STORE_IM2COLES1G_S29_S29_EEEvvEEEEvNT_6ParamsE,"",@"SHT_CUDA_INFO"
	.sectionflags	@""
	.align	4


	//----- nvinfo : EIATTR_CUDA_API_VERSION
	.align		4
        /*0000*/ 	.byte	0x04, 0x37
        /*0002*/ 	.short	(.L_31 - .L_30)
.L_30:
        /*0004*/ 	.word	0x00000082


	//----- nvinfo : EIATTR_KPARAM_INFO
	.align		4
.L_31:
        /*0008*/ 	.byte	0x04, 0x17
        /*000a*/ 	.short	(.L_33 - .L_32)
.L_32:
        /*000c*/ 	.word	0x00000000
        /*0010*/ 	.short	0x0000
        /*0012*/ 	.short	0x0000
        /*0014*/ 	.byte	0x00, 0xf0, 0x01, 0x24


	//----- nvinfo : EIATTR_AT_ENTRY_FRAGMENTS
	.align		4
.L_33:
        /*0018*/ 	.byte	0x04, 0x4f
        /*001a*/ 	.short	(.L_35 - .L_34)


	//   ....[0]....
.L_34:
        /*001c*/ 	.word	0x00000006


	//----- nvinfo : EIATTR_RESERVED_SMEM_USED
	.align		4
.L_35:
        /*0020*/ 	.byte	0x01, 0x41
	.zero		2


	//----- nvinfo : EIATTR_SPARSE_MMA_MASK
	.align		4
        /*0024*/ 	.byte	0x03, 0x50
        /*0026*/ 	.short	0x0000


	//----- nvinfo : EIATTR_TCGEN05_1CTA_USED
	.align		4
        /*0028*/ 	.byte	0x01, 0x51
	.zero		2


	//----- nvinfo : EIATTR_MAXREG_COUNT
	.align		4
        /*002c*/ 	.byte	0x03, 0x1b
        /*002e*/ 	.short	0x00ff


	//----- nvinfo : EIATTR_NUM_BARRIERS
	.align		4
        /*0030*/ 	.byte	0x02, 0x4c
        /*0032*/ 	.byte	0x07
	.zero		1


	//----- nvinfo : EIATTR_EXTERNS
	.align		4
        /*0034*/ 	.byte	0x04, 0x0f
        /*0036*/ 	.short	(.L_37 - .L_36)


	//   ....[0]....
	.align		4
.L_36:
        /*0038*/ 	.word	index@(__assertfail)


	//----- nvinfo : EIATTR_MERCURY_ISA_VERSION
	.align		4
.L_37:
        /*003c*/ 	.byte	0x03, 0x5f
        /*003e*/ 	.short	0x0101


	//----- nvinfo : EIATTR_INT_WARP_WIDE_INSTR_OFFSETS
	.align		4
        /*0040*/ 	.byte	0x04, 0x31
        /*0042*/ 	.short	(.L_39 - .L_38)


	//   ....[0]....
.L_38:
        /*0044*/ 	.word	0x00004ba0


	//   ....[1]....
        /*0048*/ 	.word	0x00004bc0


	//   ....[2]....
        /*004c*/ 	.word	0x00004bf0


	//   ....[3]....
        /*0050*/ 	.word	0x00005710


	//   ....[4]....
        /*0054*/ 	.word	0x00005980


	//----- nvinfo : EIATTR_COOP_GROUP_MASK_REGIDS
	.align		4
.L_39:
        /*0058*/ 	.byte	0x04, 0x29
        /*005a*/ 	.short	(.L_41 - .L_40)


	//   ....[0]....
.L_40:
        /*005c*/ 	.word	0xffffffff


	//   ....[1]....
        /*0060*/ 	.word	0xffffffff


	//   ....[2]....
        /*0064*/ 	.word	0xffffffff


	//   ....[3]....
        /*0068*/ 	.word	0xffffffff


	//   ....[4]....
        /*006c*/ 	.word	0xffffffff


	//   ....[5]....
        /*0070*/ 	.word	0xffffffff


	//   ....[6]....
        /*0074*/ 	.word	0xffffffff


	//   ....[7]....
        /*0078*/ 	.word	0xffffffff


	//   ....[8]....
        /*007c*/ 	.word	0xffffffff


	//   ....[9]....
        /*0080*/ 	.word	0xffffffff


	//   ....[10]....
        /*0084*/ 	.word	0xffffffff


	//   ....[11]....
        /*0088*/ 	.word	0xffffffff


	//----- nvinfo : EIATTR_COOP_GROUP_INSTR_OFFSETS
	.align		4
.L_41:
        /*008c*/ 	.byte	0x04, 0x28
        /*008e*/ 	.short	(.L_43 - .L_42)


	//   ....[0]....
.L_42:
        /*0090*/ 	.word	0x00000090


	//   ....[1]....
        /*0094*/ 	.word	0x00000520


	//   ....[2]....
        /*0098*/ 	.word	0x000009a0


	//   ....[3]....
        /*009c*/ 	.word	0x00000ae0


	//   ....[4]....
        /*00a0*/ 	.word	0x00000be0


	//   ....[5]....
        /*00a4*/ 	.word	0x00000d30


	//   ....[6]....
        /*00a8*/ 	.word	0x00002530


	//   ....[7]....
        /*00ac*/ 	.word	0x00003ff0


	//   ....[8]....
        /*00b0*/ 	.word	0x00004200


	//   ....[9]....
        /*00b4*/ 	.word	0x00004230


	//   ....[10]....
        /*00b8*/ 	.word	0x00004a80


	//   ....[11]....
        /*00bc*/ 	.word	0x00004cc0


	//----- nvinfo : EIATTR_VRC_CTA_INIT_COUNT
	.align		4
.L_43:
        /*00c0*/ 	.byte	0x02, 0x4a
        /*00c2*/ 	.byte	0x80
	.zero		1


	//----- nvinfo : EIATTR_SYSCALL_OFFSETS
	.align		4
        /*00c4*/ 	.byte	0x04, 0x46
        /*00c6*/ 	.short	(.L_45 - .L_44)


	//   ....[0]....
.L_44:
        /*00c8*/ 	.word	0x000064e0


	//   ....[1]....
        /*00cc*/ 	.word	0x00006620


	//   ....[2]....
        /*00d0*/ 	.word	0x00006d70


	//----- nvinfo : EIATTR_MBARRIER_INSTR_OFFSETS
	.align		4
.L_45:
        /*00d4*/ 	.byte	0x04, 0x39
        /*00d6*/ 	.short	(.L_47 - .L_46)


	//   ....[0]....
.L_46:
        /*00d8*/ 	.word	0x00000620
        /*00dc*/ 	.word	0x000000ff
        /*00e0*/ 	.word	0x00000000
        /*00e4*/ 	.short	0x0100
        /*00e6*/ 	.byte	0x04
	.zero		1


	//   ....[1]....
        /*00e8*/ 	.word	0x00000630
        /*00ec*/ 	.word	0x000000ff
        /*00f0*/ 	.word	0x000000d8
        /*00f4*/ 	.short	0x0100
        /*00f6*/ 	.byte	0x04
	.zero		1


	//   ....[2]....
        /*00f8*/ 	.word	0x00000640
        /*00fc*/ 	.word	0x000000ff
        /*0100*/ 	.word	0x00000008
        /*0104*/ 	.short	0x0100
        /*0106*/ 	.byte	0x04
	.zero		1


	//   ....[3]....
        /*0108*/ 	.word	0x00000650
        /*010c*/ 	.word	0x000000ff
        /*0110*/ 	.word	0x000000e0
        /*0114*/ 	.short	0x0100
        /*0116*/ 	.byte	0x04
	.zero		1


	//   ....[4]....
        /*0118*/ 	.word	0x00000660
        /*011c*/ 	.word	0x000000ff
        /*0120*/ 	.word	0x00000010
        /*0124*/ 	.short	0x0100
        /*0126*/ 	.byte	0x04
	.zero		1


	//   ....[5]....
        /*0128*/ 	.word	0x00000670
        /*012c*/ 	.word	0x000000ff
        /*0130*/ 	.word	0x000000e8
        /*0134*/ 	.short	0x0100
        /*0136*/ 	.byte	0x04
	.zero		1


	//   ....[6]....
        /*0138*/ 	.word	0x00000680
        /*013c*/ 	.word	0x000000ff
        /*0140*/ 	.word	0x00000018
        /*0144*/ 	.short	0x0100
        /*0146*/ 	.byte	0x04
	.zero		1


	//   ....[7]....
        /*0148*/ 	.word	0x00000690
        /*014c*/ 	.word	0x000000ff
        /*0150*/ 	.word	0x000000f0
        /*0154*/ 	.short	0x0100
        /*0156*/ 	.byte	0x04
	.zero		1


	//   ....[8]....
        /*0158*/ 	.word	0x000006a0
        /*015c*/ 	.word	0x000000ff
        /*0160*/ 	.word	0x00000020
        /*0164*/ 	.short	0x0100
        /*0166*/ 	.byte	0x04
	.zero		1


	//   ....[9]....
        /*0168*/ 	.word	0x000006b0
        /*016c*/ 	.word	0x000000ff
        /*0170*/ 	.word	0x000000f8
        /*0174*/ 	.short	0x0100
        /*0176*/ 	.byte	0x04
	.zero		1


	//   ....[10]....
        /*0178*/ 	.word	0x000006c0
        /*017c*/ 	.word	0x000000ff
        /*0180*/ 	.word	0x00000028
        /*0184*/ 	.short	0x0100
        /*0186*/ 	.byte	0x04
	.zero		1


	//   ....[11]....
        /*0188*/ 	.word	0x000006d0
        /*018c*/ 	.word	0x000000ff
        /*0190*/ 	.word	0x00000100
        /*0194*/ 	.short	0x0100
        /*0196*/ 	.byte	0x04
	.zero		1


	//   ....[12]....
        /*0198*/ 	.word	0x000006e0
        /*019c*/ 	.word	0x000000ff
        /*01a0*/ 	.word	0x00000030
        /*01a4*/ 	.short	0x0100
        /*01a6*/ 	.byte	0x04
	.zero		1


	//   ....[13]....
        /*01a8*/ 	.word	0x000006f0
        /*01ac*/ 	.word	0x000000ff
        /*01b0*/ 	.word	0x00000108
        /*01b4*/ 	.short	0x0100
        /*01b6*/ 	.byte	0x04
	.zero		1


	//   ....[14]....
        /*01b8*/ 	.word	0x00000700
        /*01bc*/ 	.word	0x000000ff
        /*01c0*/ 	.word	0x00000038
        /*01c4*/ 	.short	0x0100
        /*01c6*/ 	.byte	0x04
	.zero		1


	//   ....[15]....
        /*01c8*/ 	.word	0x00000710
        /*01cc*/ 	.word	0x000000ff
        /*01d0*/ 	.word	0x00000110
        /*01d4*/ 	.short	0x0100
        /*01d6*/ 	.byte	0x04
	.zero		1


	//   ....[16]....
        /*01d8*/ 	.word	0x00000720
        /*01dc*/ 	.word	0x000000ff
        /*01e0*/ 	.word	0x00000040
        /*01e4*/ 	.short	0x0100
        /*01e6*/ 	.byte	0x04
	.zero		1


	//   ....[17]....
        /*01e8*/ 	.word	0x00000730
        /*01ec*/ 	.word	0x000000ff
        /*01f0*/ 	.word	0x00000118
        /*01f4*/ 	.short	0x0100
        /*01f6*/ 	.byte	0x04
	.zero		1


	//   ....[18]....
        /*01f8*/ 	.word	0x00000740
        /*01fc*/ 	.word	0x000000ff
        /*0200*/ 	.word	0x00000048
        /*0204*/ 	.short	0x0100
        /*0206*/ 	.byte	0x04
	.zero		1


	//   ....[19]....
        /*0208*/ 	.word	0x00000750
        /*020c*/ 	.word	0x000000ff
        /*0210*/ 	.word	0x00000120
        /*0214*/ 	.short	0x0100
        /*0216*/ 	.byte	0x04
	.zero		1


	//   ....[20]....
        /*0218*/ 	.word	0x00000760
        /*021c*/ 	.word	0x000000ff
        /*0220*/ 	.word	0x00000050
        /*0224*/ 	.short	0x0100
        /*0226*/ 	.byte	0x04
	.zero		1


	//   ....[21]....
        /*0228*/ 	.word	0x00000770
        /*022c*/ 	.word	0x000000ff
        /*0230*/ 	.word	0x00000128
        /*0234*/ 	.short	0x0100
        /*0236*/ 	.byte	0x04
	.zero		1


	//   ....[22]....
        /*0238*/ 	.word	0x00000780
        /*023c*/ 	.word	0x000000ff
        /*0240*/ 	.word	0x00000058
        /*0244*/ 	.short	0x0100
        /*0246*/ 	.byte	0x04
	.zero		1


	//   ....[23]....
        /*0248*/ 	.word	0x00000790
        /*024c*/ 	.word	0x000000ff
        /*0250*/ 	.word	0x00000130
        /*0254*/ 	.short	0x0100
        /*0256*/ 	.byte	0x04
	.zero		1


	//   ....[24]....
        /*0258*/ 	.word	0x000007a0
        /*025c*/ 	.word	0x000000ff
        /*0260*/ 	.word	0x00000060
        /*0264*/ 	.short	0x0100
        /*0266*/ 	.byte	0x04
	.zero		1


	//   ....[25]....
        /*0268*/ 	.word	0x000007b0
        /*026c*/ 	.word	0x000000ff
        /*0270*/ 	.word	0x00000138
        /*0274*/ 	.short	0x0100
        /*0276*/ 	.byte	0x04
	.zero		1


	//   ....[26]....
        /*0278*/ 	.word	0x000007c0
        /*027c*/ 	.word	0x000000ff
        /*0280*/ 	.word	0x00000068
        /*0284*/ 	.short	0x0100
        /*0286*/ 	.byte	0x04
	.zero		1


	//   ....[27]....
        /*0288*/ 	.word	0x000007d0
        /*028c*/ 	.word	0x000000ff
        /*0290*/ 	.word	0x00000140
        /*0294*/ 	.short	0x0100
        /*0296*/ 	.byte	0x04
	.zero		1


	//   ....[28]....
        /*0298*/ 	.word	0x000007e0
        /*029c*/ 	.word	0x000000ff
        /*02a0*/ 	.word	0x00000070
        /*02a4*/ 	.short	0x0100
        /*02a6*/ 	.byte	0x04
	.zero		1


	//   ....[29]....
        /*02a8*/ 	.word	0x000007f0
        /*02ac*/ 	.word	0x000000ff
        /*02b0*/ 	.word	0x00000148
        /*02b4*/ 	.short	0x0100
        /*02b6*/ 	.byte	0x04
	.zero		1


	//   ....[30]....
        /*02b8*/ 	.word	0x00000800
        /*02bc*/ 	.word	0x000000ff
        /*02c0*/ 	.word	0x00000078
        /*02c4*/ 	.short	0x0100
        /*02c6*/ 	.byte	0x04
	.zero		1


	//   ....[31]....
        /*02c8*/ 	.word	0x00000810
        /*02cc*/ 	.word	0x000000ff
        /*02d0*/ 	.word	0x00000150
        /*02d4*/ 	.short	0x0100
        /*02d6*/ 	.byte	0x04
	.zero		1


	//   ....[32]....
        /*02d8*/ 	.word	0x00000820
        /*02dc*/ 	.word	0x000000ff
        /*02e0*/ 	.word	0x00000080
        /*02e4*/ 	.short	0x0100
        /*02e6*/ 	.byte	0x04
	.zero		1


	//   ....[33]....
        /*02e8*/ 	.word	0x00000830
        /*02ec*/ 	.word	0x000000ff
        /*02f0*/ 	.word	0x00000158
        /*02f4*/ 	.short	0x0100
        /*02f6*/ 	.byte	0x04
	.zero		1


	//   ....[34]....
        /*02f8*/ 	.word	0x00000840
        /*02fc*/ 	.word	0x000000ff
        /*0300*/ 	.word	0x00000088
        /*0304*/ 	.short	0x0100
        /*0306*/ 	.byte	0x04
	.zero		1


	//   ....[35]....
        /*0308*/ 	.word	0x00000850
        /*030c*/ 	.word	0x000000ff
        /*0310*/ 	.word	0x00000160
        /*0314*/ 	.short	0x0100
        /*0316*/ 	.byte	0x04
	.zero		1


	//   ....[36]....
        /*0318*/ 	.word	0x00000860
        /*031c*/ 	.word	0x000000ff
        /*0320*/ 	.word	0x00000090
        /*0324*/ 	.short	0x0100
        /*0326*/ 	.byte	0x04
	.zero		1


	//   ....[37]....
        /*0328*/ 	.word	0x00000870
        /*032c*/ 	.word	0x000000ff
        /*0330*/ 	.word	0x00000168
        /*0334*/ 	.short	0x0100
        /*0336*/ 	.byte	0x04
	.zero		1


	//   ....[38]....
        /*0338*/ 	.word	0x00000880
        /*033c*/ 	.word	0x000000ff
        /*0340*/ 	.word	0x00000098
        /*0344*/ 	.short	0x0100
        /*0346*/ 	.byte	0x04
	.zero		1


	//   ....[39]....
        /*0348*/ 	.word	0x00000890
        /*034c*/ 	.word	0x000000ff
        /*0350*/ 	.word	0x00000170
        /*0354*/ 	.short	0x0100
        /*0356*/ 	.byte	0x04
	.zero		1


	//   ....[40]....
        /*0358*/ 	.word	0x000008a0
        /*035c*/ 	.word	0x000000ff
        /*0360*/ 	.word	0x000000a0
        /*0364*/ 	.short	0x0100
        /*0366*/ 	.byte	0x04
	.zero		1


	//   ....[41]....
        /*0368*/ 	.word	0x000008b0
        /*036c*/ 	.word	0x000000ff
        /*0370*/ 	.word	0x00000178
        /*0374*/ 	.short	0x0100
        /*0376*/ 	.byte	0x04
	.zero		1


	//   ....[42]....
        /*0378*/ 	.word	0x000008c0
        /*037c*/ 	.word	0x000000ff
        /*0380*/ 	.word	0x000000a8
        /*0384*/ 	.short	0x0100
        /*0386*/ 	.byte	0x04
	.zero		1


	//   ....[43]....
        /*0388*/ 	.word	0x000008d0
        /*038c*/ 	.word	0x000000ff
        /*0390*/ 	.word	0x00000180
        /*0394*/ 	.short	0x0100
        /*0396*/ 	.byte	0x04
	.zero		1


	//   ....[44]....
        /*0398*/ 	.word	0x000008e0
        /*039c*/ 	.word	0x000000ff
        /*03a0*/ 	.word	0x000000b0
        /*03a4*/ 	.short	0x0100
        /*03a6*/ 	.byte	0x04
	.zero		1


	//   ....[45]....
        /*03a8*/ 	.word	0x000008f0
        /*03ac*/ 	.word	0x000000ff
        /*03b0*/ 	.word	0x00000188
        /*03b4*/ 	.short	0x0100
        /*03b6*/ 	.byte	0x04
	.zero		1


	//   ....[46]....
        /*03b8*/ 	.word	0x00000900
        /*03bc*/ 	.word	0x000000ff
        /*03c0*/ 	.word	0x000000b8
        /*03c4*/ 	.short	0x0100
        /*03c6*/ 	.byte	0x04
	.zero		1


	//   ....[47]....
        /*03c8*/ 	.word	0x00000910
        /*03cc*/ 	.word	0x000000ff
        /*03d0*/ 	.word	0x00000190
        /*03d4*/ 	.short	0x0100
        /*03d6*/ 	.byte	0x04
	.zero		1


	//   ....[48]....
        /*03d8*/ 	.word	0x00000920
        /*03dc*/ 	.word	0x000000ff
        /*03e0*/ 	.word	0x000000c0
        /*03e4*/ 	.short	0x0100
        /*03e6*/ 	.byte	0x04
	.zero		1


	//   ....[49]....
        /*03e8*/ 	.word	0x00000930
        /*03ec*/ 	.word	0x000000ff
        /*03f0*/ 	.word	0x00000198
        /*03f4*/ 	.short	0x0100
        /*03f6*/ 	.byte	0x04
	.zero		1


	//   ....[50]....
        /*03f8*/ 	.word	0x00000940
        /*03fc*/ 	.word	0x000000ff
        /*0400*/ 	.word	0x000000c8
        /*0404*/ 	.short	0x0100
        /*0406*/ 	.byte	0x04
	.zero		1


	//   ....[51]....
        /*0408*/ 	.word	0x00000950
        /*040c*/ 	.word	0x000000ff
        /*0410*/ 	.word	0x000001a0
        /*0414*/ 	.short	0x0100
        /*0416*/ 	.byte	0x04
	.zero		1


	//   ....[52]....
        /*0418*/ 	.word	0x00000960
        /*041c*/ 	.word	0x000000ff
        /*0420*/ 	.word	0x000000d0
        /*0424*/ 	.short	0x0100
        /*0426*/ 	.byte	0x04
	.zero		1


	//   ....[53]....
        /*0428*/ 	.word	0x00000970
        /*042c*/ 	.word	0x000000ff
        /*0430*/ 	.word	0x000001a8
        /*0434*/ 	.short	0x0100
        /*0436*/ 	.byte	0x04
	.zero		1


	//   ....[54]....
        /*0438*/ 	.word	0x00000ab0
        /*043c*/ 	.word	0x000000ff
        /*0440*/ 	.word	0x000001b0
        /*0444*/ 	.short	0x0100
        /*0446*/ 	.byte	0x04
	.zero		1


	//   ....[55]....
        /*0448*/ 	.word	0x00000ac0
        /*044c*/ 	.word	0x000000ff
        /*0450*/ 	.word	0x000001b8
        /*0454*/ 	.short	0x0100
        /*0456*/ 	.byte	0x04
	.zero		1


	//   ....[56]....
        /*0458*/ 	.word	0x00000bb0
        /*045c*/ 	.word	0x000000ff
        /*0460*/ 	.word	0x000001c0
        /*0464*/ 	.short	0x0100
        /*0466*/ 	.byte	0x06
	.zero		1


	//   ....[57]....
        /*0468*/ 	.word	0x00000bc0
        /*046c*/ 	.word	0x000000ff
        /*0470*/ 	.word	0x000001c8
        /*0474*/ 	.short	0x0100
        /*0476*/ 	.byte	0x06
	.zero		1


	//   ....[58]....
        /*0478*/ 	.word	0x00000d00
        /*047c*/ 	.word	0x000000ff
        /*0480*/ 	.word	0x000001d0
        /*0484*/ 	.short	0x0100
        /*0486*/ 	.byte	0x06
	.zero		1


	//   ....[59]....
        /*0488*/ 	.word	0x00000d10
        /*048c*/ 	.word	0x000000ff
        /*0490*/ 	.word	0x000001d8
        /*0494*/ 	.short	0x0100
        /*0496*/ 	.byte	0x06
	.zero		1


	//   ....[60]....
        /*0498*/ 	.word	0x00000e60
        /*049c*/ 	.word	0x000000ff
        /*04a0*/ 	.word	0x000001e0
        /*04a4*/ 	.short	0x0100
        /*04a6*/ 	.byte	0x04
	.zero		1


	//   ....[61]....
        /*04a8*/ 	.word	0x00000e70
        /*04ac*/ 	.word	0x000000ff
        /*04b0*/ 	.word	0x000001f0
        /*04b4*/ 	.short	0x0100
        /*04b6*/ 	.byte	0x04
	.zero		1


	//   ....[62]....
        /*04b8*/ 	.word	0x00000e80
        /*04bc*/ 	.word	0x000000ff
        /*04c0*/ 	.word	0x000001e8
        /*04c4*/ 	.short	0x0100
        /*04c6*/ 	.byte	0x04
	.zero		1


	//   ....[63]....
        /*04c8*/ 	.word	0x00000e90
        /*04cc*/ 	.word	0x000000ff
        /*04d0*/ 	.word	0x000001f8
        /*04d4*/ 	.short	0x0100
        /*04d6*/ 	.byte	0x04
	.zero		1


	//   ....[64]....
        /*04d8*/ 	.word	0x00001810
        /*04dc*/ 	.word	0x000000ff
        /*04e0*/ 	.word	0x000000d8
        /*04e4*/ 	.short	0x010a
        /*04e6*/ 	.byte	0x04
	.zero		1


	//   ....[65]....
        /*04e8*/ 	.word	0x00001b20
        /*04ec*/ 	.word	0x000000ff
        /*04f0*/ 	.word	0x000000d8
        /*04f4*/ 	.short	0x010a
        /*04f6*/ 	.byte	0x09
	.zero		1


	//   ....[66]....
        /*04f8*/ 	.word	0x00001c90
        /*04fc*/ 	.word	0x000000ff
        /*0500*/ 	.word	0x000000d8
        /*0504*/ 	.short	0x010a
        /*0506*/ 	.byte	0x08
	.zero		1


	//   ....[67]....
        /*0508*/ 	.word	0x00001ea0
        /*050c*/ 	.word	0x000000ff
        /*0510*/ 	.word	0x000001c8
        /*0514*/ 	.short	0x0101
        /*0516*/ 	.byte	0x24
	.zero		1


	//   ....[68]....
        /*0518*/ 	.word	0x00001ed0
        /*051c*/ 	.word	0x000000ff
        /*0520*/ 	.word	0x000000d8
        /*0524*/ 	.short	0x010a
        /*0526*/ 	.byte	0x04
	.zero		1


	//   ....[69]....
        /*0528*/ 	.word	0x000021b0
        /*052c*/ 	.word	0x000000ff
        /*0530*/ 	.word	0x000000d8
        /*0534*/ 	.short	0x010a
        /*0536*/ 	.byte	0x09
	.zero		1


	//   ....[70]....
        /*0538*/ 	.word	0x00002320
        /*053c*/ 	.word	0x000000ff
        /*0540*/ 	.word	0x000000d8
        /*0544*/ 	.short	0x010a
        /*0546*/ 	.byte	0x08
	.zero		1


	//   ....[71]....
        /*0548*/ 	.word	0x00002540
        /*054c*/ 	.word	0x000000ff
        /*0550*/ 	.word	0x000001d0
        /*0554*/ 	.short	0x010a
        /*0556*/ 	.byte	0x24
	.zero		1


	//   ....[72]....
        /*0558*/ 	.word	0x00002600
        /*055c*/ 	.word	0x000000ff
        /*0560*/ 	.word	0x00000000
        /*0564*/ 	.short	0x0101
        /*0566*/ 	.byte	0x04
	.zero		1


	//   ....[73]....
        /*0568*/ 	.word	0x00002c00
        /*056c*/ 	.word	0x000000ff
        /*0570*/ 	.word	0x00000000
        /*0574*/ 	.short	0x010a
        /*0576*/ 	.byte	0x04
	.zero		1


	//   ....[74]....
        /*0578*/ 	.word	0x00002ca0
        /*057c*/ 	.word	0x000000ff
        /*0580*/ 	.word	0x00000000
        /*0584*/ 	.short	0x010a
        /*0586*/ 	.byte	0x05
	.zero		1


	//   ....[75]....
        /*0588*/ 	.word	0x00002d40
        /*058c*/ 	.word	0x000000ff
        /*0590*/ 	.word	0x00000000
        /*0594*/ 	.short	0x010a
        /*0596*/ 	.byte	0x05
	.zero		1


	//   ....[76]....
        /*0598*/ 	.word	0x00002de0
        /*059c*/ 	.word	0x000000ff
        /*05a0*/ 	.word	0x00000000
        /*05a4*/ 	.short	0x010a
        /*05a6*/ 	.byte	0x05
	.zero		1


	//   ....[77]....
        /*05a8*/ 	.word	0x00002e80
        /*05ac*/ 	.word	0x000000ff
        /*05b0*/ 	.word	0x00000000
        /*05b4*/ 	.short	0x010a
        /*05b6*/ 	.byte	0x05
	.zero		1


	//   ....[78]....
        /*05b8*/ 	.word	0x00002f20
        /*05bc*/ 	.word	0x000000ff
        /*05c0*/ 	.word	0x00000000
        /*05c4*/ 	.short	0x010a
        /*05c6*/ 	.byte	0x05
	.zero		1


	//   ....[79]....
        /*05c8*/ 	.word	0x00002fc0
        /*05cc*/ 	.word	0x000000ff
        /*05d0*/ 	.word	0x00000000
        /*05d4*/ 	.short	0x010a
        /*05d6*/ 	.byte	0x05
	.zero		1


	//   ....[80]....
        /*05d8*/ 	.word	0x00003060
        /*05dc*/ 	.word	0x000000ff
        /*05e0*/ 	.word	0x00000000
        /*05e4*/ 	.short	0x010a
        /*05e6*/ 	.byte	0x05
	.zero		1


	//   ....[81]....
        /*05e8*/ 	.word	0x00003100
        /*05ec*/ 	.word	0x000000ff
        /*05f0*/ 	.word	0x00000000
        /*05f4*/ 	.short	0x010a
        /*05f6*/ 	.byte	0x05
	.zero		1


	//   ....[82]....
        /*05f8*/ 	.word	0x000031a0
        /*05fc*/ 	.word	0x000000ff
        /*0600*/ 	.word	0x00000000
        /*0604*/ 	.short	0x010a
        /*0606*/ 	.byte	0x05
	.zero		1


	//   ....[83]....
        /*0608*/ 	.word	0x00003240
        /*060c*/ 	.word	0x000000ff
        /*0610*/ 	.word	0x00000000
        /*0614*/ 	.short	0x010a
        /*0616*/ 	.byte	0x05
	.zero		1


	//   ....[84]....
        /*0618*/ 	.word	0x000032e0
        /*061c*/ 	.word	0x000000ff
        /*0620*/ 	.word	0x00000000
        /*0624*/ 	.short	0x010a
        /*0626*/ 	.byte	0x05
	.zero		1


	//   ....[85]....
        /*0628*/ 	.word	0x00003380
        /*062c*/ 	.word	0x000000ff
        /*0630*/ 	.word	0x00000000
        /*0634*/ 	.short	0x010a
        /*0636*/ 	.byte	0x05
	.zero		1


	//   ....[86]....
        /*0638*/ 	.word	0x00003420
        /*063c*/ 	.word	0x000000ff
        /*0640*/ 	.word	0x00000000
        /*0644*/ 	.short	0x010a
        /*0646*/ 	.byte	0x05
	.zero		1


	//   ....[87]....
        /*0648*/ 	.word	0x000034c0
        /*064c*/ 	.word	0x000000ff
        /*0650*/ 	.word	0x00000000
        /*0654*/ 	.short	0x010a
        /*0656*/ 	.byte	0x05
	.zero		1


	//   ....[88]....
        /*0658*/ 	.word	0x00003560
        /*065c*/ 	.word	0x000000ff
        /*0660*/ 	.word	0x00000000
        /*0664*/ 	.short	0x010a
        /*0666*/ 	.byte	0x05
	.zero		1


	//   ....[89]....
        /*0668*/ 	.word	0x00003600
        /*066c*/ 	.word	0x000000ff
        /*0670*/ 	.word	0x00000000
        /*0674*/ 	.short	0x010a
        /*0676*/ 	.byte	0x05
	.zero		1


	//   ....[90]....
        /*0678*/ 	.word	0x000036a0
        /*067c*/ 	.word	0x000000ff
        /*0680*/ 	.word	0x00000000
        /*0684*/ 	.short	0x010a
        /*0686*/ 	.byte	0x05
	.zero		1


	//   ....[91]....
        /*0688*/ 	.word	0x00003740
        /*068c*/ 	.word	0x000000ff
        /*0690*/ 	.word	0x00000000
        /*0694*/ 	.short	0x010a
        /*0696*/ 	.byte	0x05
	.zero		1


	//   ....[92]....
        /*0698*/ 	.word	0x000037e0
        /*069c*/ 	.word	0x000000ff
        /*06a0*/ 	.word	0x00000000
        /*06a4*/ 	.short	0x010a
        /*06a6*/ 	.byte	0x05
	.zero		1


	//   ....[93]....
        /*06a8*/ 	.word	0x00003880
        /*06ac*/ 	.word	0x000000ff
        /*06b0*/ 	.word	0x00000000
        /*06b4*/ 	.short	0x010a
        /*06b6*/ 	.byte	0x05
	.zero		1


	//   ....[94]....
        /*06b8*/ 	.word	0x00003920
        /*06bc*/ 	.word	0x000000ff
        /*06c0*/ 	.word	0x00000000
        /*06c4*/ 	.short	0x010a
        /*06c6*/ 	.byte	0x05
	.zero		1


	//   ....[95]....
        /*06c8*/ 	.word	0x000039c0
        /*06cc*/ 	.word	0x000000ff
        /*06d0*/ 	.word	0x00000000
        /*06d4*/ 	.short	0x010a
        /*06d6*/ 	.byte	0x05
	.zero		1


	//   ....[96]....
        /*06d8*/ 	.word	0x00003a60
        /*06dc*/ 	.word	0x000000ff
        /*06e0*/ 	.word	0x00000000
        /*06e4*/ 	.short	0x010a
        /*06e6*/ 	.byte	0x05
	.zero		1


	//   ....[97]....
        /*06e8*/ 	.word	0x00003b00
        /*06ec*/ 	.word	0x000000ff
        /*06f0*/ 	.word	0x00000000
        /*06f4*/ 	.short	0x010a
        /*06f6*/ 	.byte	0x05
	.zero		1


	//   ....[98]....
        /*06f8*/ 	.word	0x00003ba0
        /*06fc*/ 	.word	0x000000ff
        /*0700*/ 	.word	0x00000000
        /*0704*/ 	.short	0x010a
        /*0706*/ 	.byte	0x05
	.zero		1


	//   ....[99]....
        /*0708*/ 	.word	0x00003c50
        /*070c*/ 	.word	0x00000000
        /*0710*/ 	.word	0x00000000
        /*0714*/ 	.short	0x010a
        /*0716*/ 	.byte	0xff
	.zero		1


	//   ....[100]....
        /*0718*/ 	.word	0x00003da0
        /*071c*/ 	.word	0x000000ff
        /*0720*/ 	.word	0x000001d8
        /*0724*/ 	.short	0x010a
        /*0726*/ 	.byte	0x04
	.zero		1


	//   ....[101]....
        /*0728*/ 	.word	0x00003e40
        /*072c*/ 	.word	0x000000ff
        /*0730*/ 	.word	0x000001d0
        /*0734*/ 	.short	0x010a
        /*0736*/ 	.byte	0x04
	.zero		1


	//   ....[102]....
        /*0738*/ 	.word	0x00003ee0
        /*073c*/ 	.word	0x000000ff
        /*0740*/ 	.word	0x00000000
        /*0744*/ 	.short	0x0101
        /*0746*/ 	.byte	0x05
	.zero		1


	//   ....[103]....
        /*0748*/ 	.word	0x00003f20
        /*074c*/ 	.word	0x000000ff
        /*0750*/ 	.word	0x000001d8
        /*0754*/ 	.short	0x0106
        /*0756*/ 	.byte	0x04
	.zero		1


	//   ....[104]....
        /*0758*/ 	.word	0x00003f60
        /*075c*/ 	.word	0x00000000
        /*0760*/ 	.word	0x000001d8
        /*0764*/ 	.short	0x010a
        /*0766*/ 	.byte	0xff
	.zero		1


	//   ....[105]....
        /*0768*/ 	.word	0x00004480
        /*076c*/ 	.word	0x000000ff
        /*0770*/ 	.word	0x000001d0
        /*0774*/ 	.short	0x010a
        /*0776*/ 	.byte	0x12
	.zero		1


	//   ....[106]....
        /*0778*/ 	.word	0x00004530
        /*077c*/ 	.word	0x000000ff
        /*0780*/ 	.word	0x00000000
        /*0784*/ 	.short	0x0101
        /*0786*/ 	.byte	0x1c
	.zero		1


	//   ....[107]....
        /*0788*/ 	.word	0x00004540
        /*078c*/ 	.word	0x000000ff
        /*0790*/ 	.word	0x000001f0
        /*0794*/ 	.short	0x010a
        /*0796*/ 	.byte	0x16
	.zero		1


	//   ....[108]....
        /*0798*/ 	.word	0x00004600
        /*079c*/ 	.word	0x000000ff
        /*07a0*/ 	.word	0x00000000
        /*07a4*/ 	.short	0x010a
        /*07a6*/ 	.byte	0x04
	.zero		1


	//   ....[109]....
        /*07a8*/ 	.word	0x00004640
        /*07ac*/ 	.word	0x000000ff
        /*07b0*/ 	.word	0x00000000
        /*07b4*/ 	.short	0x010a
        /*07b6*/ 	.byte	0x10
	.zero		1


	//   ....[110]....
        /*07b8*/ 	.word	0x00004780
        /*07bc*/ 	.word	0x000000ff
        /*07c0*/ 	.word	0x00000000
        /*07c4*/ 	.short	0x010a
        /*07c6*/ 	.byte	0x04
	.zero		1


	//   ....[111]....
        /*07c8*/ 	.word	0x000049d0
        /*07cc*/ 	.word	0x000000ff
        /*07d0*/ 	.word	0x00000000
        /*07d4*/ 	.short	0x010a
        /*07d6*/ 	.byte	0x04
	.zero		1


	//   ....[112]....
        /*07d8*/ 	.word	0x00004a60
        /*07dc*/ 	.word	0x000000ff
        /*07e0*/ 	.word	0x00000000
        /*07e4*/ 	.short	0x010a
        /*07e6*/ 	.byte	0x04
	.zero		1


	//   ....[113]....
        /*07e8*/ 	.word	0x00004f60
        /*07ec*/ 	.word	0x000000ff
        /*07f0*/ 	.word	0x000001d0
        /*07f4*/ 	.short	0x010a
        /*07f6*/ 	.byte	0x1c
	.zero		1


	//   ....[114]....
        /*07f8*/ 	.word	0x00005000
        /*07fc*/ 	.word	0x000000ff
        /*0800*/ 	.word	0x00000000
        /*0804*/ 	.short	0x0101
        /*0806*/ 	.byte	0x25
	.zero		1


	//   ....[115]....
        /*0808*/ 	.word	0x00005530
        /*080c*/ 	.word	0x000000ff
        /*0810*/ 	.word	0x000001c8
        /*0814*/ 	.short	0x010a
        /*0816*/ 	.byte	0x1c
	.zero		1


	//   ....[116]....
        /*0818*/ 	.word	0x000056a0
        /*081c*/ 	.word	0x000000ff
        /*0820*/ 	.word	0x000001b8
        /*0824*/ 	.short	0x010a
        /*0826*/ 	.byte	0x1c
	.zero		1


	//   ....[117]....
        /*0828*/ 	.word	0x00005a00
        /*082c*/ 	.word	0x000000ff
        /*0830*/ 	.word	0x000001b0
        /*0834*/ 	.short	0x010b
        /*0836*/ 	.byte	0x1c
	.zero		1


	//   ....[118]....
        /*0838*/ 	.word	0x00005a10
        /*083c*/ 	.word	0x000000ff
        /*0840*/ 	.word	0x00000000
        /*0844*/ 	.short	0x0101
        /*0846*/ 	.byte	0x26
	.zero		1


	//   ....[119]....
        /*0848*/ 	.word	0x00005a50
        /*084c*/ 	.word	0x00000000
        /*0850*/ 	.word	0x000001b8
        /*0854*/ 	.short	0x010a
        /*0856*/ 	.byte	0xff
	.zero		1


	//   ....[120]....
        /*0858*/ 	.word	0x00005db0
        /*085c*/ 	.word	0x000000ff
        /*0860*/ 	.word	0x000001d0
        /*0864*/ 	.short	0x010a
        /*0866*/ 	.byte	0x2b
	.zero		1


	//   ....[121]....
        /*0868*/ 	.word	0x00005e80
        /*086c*/ 	.word	0x000000ff
        /*0870*/ 	.word	0x00000000
        /*0874*/ 	.short	0x0101
        /*0876*/ 	.byte	0x04
	.zero		1


	//   ....[122]....
        /*0878*/ 	.word	0x00006990
        /*087c*/ 	.word	0x000000ff
        /*0880*/ 	.word	0x000001b0
        /*0884*/ 	.short	0x010a
        /*0886*/ 	.byte	0x2b
	.zero		1


	//   ....[123]....
        /*0888*/ 	.word	0x000069b0
        /*088c*/ 	.word	0x00000016
        /*0890*/ 	.word	0x000001e0
        /*0894*/ 	.short	0x010a
        /*0896*/ 	.byte	0xff
	.zero		1


	//   ....[124]....
        /*0898*/ 	.word	0x00006b00
        /*089c*/ 	.word	0x000000ff
        /*08a0*/ 	.word	0x000001b0
        /*08a4*/ 	.short	0x010a
        /*08a6*/ 	.byte	0x2b
	.zero		1


	//   ....[125]....
        /*08a8*/ 	.word	0x00006bf0
        /*08ac*/ 	.word	0x000000ff
        /*08b0*/ 	.word	0x00000000
        /*08b4*/ 	.short	0x0101
        /*08b6*/ 	.byte	0x04
	.zero		1


	//   ....[126]....
        /*08b8*/ 	.word	0x00006c50
        /*08bc*/ 	.word	0x00000016
        /*08c0*/ 	.word	0x000001e0
        /*08c4*/ 	.short	0x010a
        /*08c6*/ 	.byte	0xff
	.zero		1


	//   ....[127]....
        /*08c8*/ 	.word	0x000070e0
        /*08cc*/ 	.word	0x000000ff
        /*08d0*/ 	.word	0x00000000
        /*08d4*/ 	.short	0x0101
        /*08d6*/ 	.byte	0x04
	.zero		1


	//   ....[128]....
        /*08d8*/ 	.word	0x00007a10
        /*08dc*/ 	.word	0x00000000
        /*08e0*/ 	.word	0x000000d8
        /*08e4*/ 	.short	0x010a
        /*08e6*/ 	.byte	0xff
	.zero		1


	//   ....[129]....
        /*08e8*/ 	.word	0x00007a70
        /*08ec*/ 	.word	0x00000000
        /*08f0*/ 	.word	0x000000d8
        /*08f4*/ 	.short	0x010a
        /*08f6*/ 	.byte	0xff
	.zero		1


	//   ....[130]....
        /*08f8*/ 	.word	0x00007ad0
        /*08fc*/ 	.word	0x00000000
        /*0900*/ 	.word	0x000001d0
        /*0904*/ 	.short	0x010a
        /*0906*/ 	.byte	0xff
	.zero		1


	//   ....[131]....
        /*0908*/ 	.word	0x00007b30
        /*090c*/ 	.word	0x00000000
        /*0910*/ 	.word	0x00000000
        /*0914*/ 	.short	0x010a
        /*0916*/ 	.byte	0xff
	.zero		1


	//   ....[132]....
        /*0918*/ 	.word	0x00007b90
        /*091c*/ 	.word	0x00000000
        /*0920*/ 	.word	0x00000000
        /*0924*/ 	.short	0x010a
        /*0926*/ 	.byte	0xff
	.zero		1


	//   ....[133]....
        /*0928*/ 	.word	0x00007bf0
        /*092c*/ 	.word	0x00000000
        /*0930*/ 	.word	0x00000000
        /*0934*/ 	.short	0x010a
        /*0936*/ 	.byte	0xff
	.zero		1


	//   ....[134]....
        /*0938*/ 	.word	0x00007c50
        /*093c*/ 	.word	0x00000000
        /*0940*/ 	.word	0x00000000
        /*0944*/ 	.short	0x010a
        /*0946*/ 	.byte	0xff
	.zero		1


	//   ....[135]....
        /*0948*/ 	.word	0x00007cb0
        /*094c*/ 	.word	0x00000000
        /*0950*/ 	.word	0x00000000
        /*0954*/ 	.short	0x010a
        /*0956*/ 	.byte	0xff
	.zero		1


	//   ....[136]....
        /*0958*/ 	.word	0x00007d10
        /*095c*/ 	.word	0x00000000
        /*0960*/ 	.word	0x00000000
        /*0964*/ 	.short	0x010a
        /*0966*/ 	.byte	0xff
	.zero		1


	//   ....[137]....
        /*0968*/ 	.word	0x00007d70
        /*096c*/ 	.word	0x00000000
        /*0970*/ 	.word	0x00000000
        /*0974*/ 	.short	0x010a
        /*0976*/ 	.byte	0xff
	.zero		1


	//   ....[138]....
        /*0978*/ 	.word	0x00007dd0
        /*097c*/ 	.word	0x00000000
        /*0980*/ 	.word	0x00000000
        /*0984*/ 	.short	0x010a
        /*0986*/ 	.byte	0xff
	.zero		1


	//   ....[139]....
        /*0988*/ 	.word	0x00007e30
        /*098c*/ 	.word	0x00000000
        /*0990*/ 	.word	0x00000000
        /*0994*/ 	.short	0x010a
        /*0996*/ 	.byte	0xff
	.zero		1


	//   ....[140]....
        /*0998*/ 	.word	0x00007e90
        /*099c*/ 	.word	0x00000000
        /*09a0*/ 	.word	0x00000000
        /*09a4*/ 	.short	0x010a
        /*09a6*/ 	.byte	0xff
	.zero		1


	//   ....[141]....
        /*09a8*/ 	.word	0x00007ef0
        /*09ac*/ 	.word	0x00000000
        /*09b0*/ 	.word	0x00000000
        /*09b4*/ 	.short	0x010a
        /*09b6*/ 	.byte	0xff
	.zero		1


	//   ....[142]....
        /*09b8*/ 	.word	0x00007f50
        /*09bc*/ 	.word	0x00000000
        /*09c0*/ 	.word	0x00000000
        /*09c4*/ 	.short	0x010a
        /*09c6*/ 	.byte	0xff
	.zero		1


	//   ....[143]....
        /*09c8*/ 	.word	0x00007fb0
        /*09cc*/ 	.word	0x00000000
        /*09d0*/ 	.word	0x00000000
        /*09d4*/ 	.short	0x010a
        /*09d6*/ 	.byte	0xff
	.zero		1


	//   ....[144]....
        /*09d8*/ 	.word	0x00008010
        /*09dc*/ 	.word	0x00000000
        /*09e0*/ 	.word	0x00000000
        /*09e4*/ 	.short	0x010a
        /*09e6*/ 	.byte	0xff
	.zero		1


	//   ....[145]....
        /*09e8*/ 	.word	0x00008070
        /*09ec*/ 	.word	0x00000000
        /*09f0*/ 	.word	0x00000000
        /*09f4*/ 	.short	0x010a
        /*09f6*/ 	.byte	0xff
	.zero		1


	//   ....[146]....
        /*09f8*/ 	.word	0x000080d0
        /*09fc*/ 	.word	0x00000000
        /*0a00*/ 	.word	0x00000000
        /*0a04*/ 	.short	0x010a
        /*0a06*/ 	.byte	0xff
	.zero		1


	//   ....[147]....
        /*0a08*/ 	.word	0x00008130
        /*0a0c*/ 	.word	0x00000000
        /*0a10*/ 	.word	0x00000000
        /*0a14*/ 	.short	0x010a
        /*0a16*/ 	.byte	0xff
	.zero		1


	//   ....[148]....
        /*0a18*/ 	.word	0x00008190
        /*0a1c*/ 	.word	0x00000000
        /*0a20*/ 	.word	0x00000000
        /*0a24*/ 	.short	0x010a
        /*0a26*/ 	.byte	0xff
	.zero		1


	//   ....[149]....
        /*0a28*/ 	.word	0x000081f0
        /*0a2c*/ 	.word	0x00000000
        /*0a30*/ 	.word	0x00000000
        /*0a34*/ 	.short	0x010a
        /*0a36*/ 	.byte	0xff
	.zero		1


	//   ....[150]....
        /*0a38*/ 	.word	0x00008250
        /*0a3c*/ 	.word	0x00000000
        /*0a40*/ 	.word	0x00000000
        /*0a44*/ 	.short	0x010a
        /*0a46*/ 	.byte	0xff
	.zero		1


	//   ....[151]....
        /*0a48*/ 	.word	0x000082b0
        /*0a4c*/ 	.word	0x00000000
        /*0a50*/ 	.word	0x00000000
        /*0a54*/ 	.short	0x010a
        /*0a56*/ 	.byte	0xff
	.zero		1


	//   ....[152]....
        /*0a58*/ 	.word	0x00008310
        /*0a5c*/ 	.word	0x00000000
        /*0a60*/ 	.word	0x00000000
        /*0a64*/ 	.short	0x010a
        /*0a66*/ 	.byte	0xff
	.zero		1


	//   ....[153]....
        /*0a68*/ 	.word	0x00008370
        /*0a6c*/ 	.word	0x00000000
        /*0a70*/ 	.word	0x00000000
        /*0a74*/ 	.short	0x010a
        /*0a76*/ 	.byte	0xff
	.zero		1


	//   ....[154]....
        /*0a78*/ 	.word	0x000083d0
        /*0a7c*/ 	.word	0x00000000
        /*0a80*/ 	.word	0x00000000
        /*0a84*/ 	.short	0x010a
        /*0a86*/ 	.byte	0xff
	.zero		1


	//   ....[155]....
        /*0a88*/ 	.word	0x00008430
        /*0a8c*/ 	.word	0x00000000
        /*0a90*/ 	.word	0x00000000
        /*0a94*/ 	.short	0x010a
        /*0a96*/ 	.byte	0xff
	.zero		1


	//   ....[156]....
        /*0a98*/ 	.word	0x00008490
        /*0a9c*/ 	.word	0x00000000
        /*0aa0*/ 	.word	0x00000000
        /*0aa4*/ 	.short	0x010a
        /*0aa6*/ 	.byte	0xff
	.zero		1


	//   ....[157]....
        /*0aa8*/ 	.word	0x000084f0
        /*0aac*/ 	.word	0x00000004
        /*0ab0*/ 	.word	0x000001d8
        /*0ab4*/ 	.short	0x010a
        /*0ab6*/ 	.byte	0xff
	.zero		1


	//   ....[158]....
        /*0ab8*/ 	.word	0x00008550
        /*0abc*/ 	.word	0x00000004
        /*0ac0*/ 	.word	0x000001d0
        /*0ac4*/ 	.short	0x010a
        /*0ac6*/ 	.byte	0xff
	.zero		1


	//   ....[159]....
        /*0ac8*/ 	.word	0x000085b0
        /*0acc*/ 	.word	0x00000000
        /*0ad0*/ 	.word	0x000001d0
        /*0ad4*/ 	.short	0x010a
        /*0ad6*/ 	.byte	0xff
	.zero		1


	//   ....[160]....
        /*0ad8*/ 	.word	0x00008610
        /*0adc*/ 	.word	0x00000004
        /*0ae0*/ 	.word	0x000001f0
        /*0ae4*/ 	.short	0x010a
        /*0ae6*/ 	.byte	0xff
	.zero		1


	//   ....[161]....
        /*0ae8*/ 	.word	0x00008670
        /*0aec*/ 	.word	0x00000000
        /*0af0*/ 	.word	0x00000000
        /*0af4*/ 	.short	0x010a
        /*0af6*/ 	.byte	0xff
	.zero		1


	//   ....[162]....
        /*0af8*/ 	.word	0x000086d0
        /*0afc*/ 	.word	0x00000000
        /*0b00*/ 	.word	0x00000000
        /*0b04*/ 	.short	0x010a
        /*0b06*/ 	.byte	0xff
	.zero		1


	//   ....[163]....
        /*0b08*/ 	.word	0x00008730
        /*0b0c*/ 	.word	0x00000000
        /*0b10*/ 	.word	0x00000000
        /*0b14*/ 	.short	0x010a
        /*0b16*/ 	.byte	0xff
	.zero		1


	//   ....[164]....
        /*0b18*/ 	.word	0x00008790
        /*0b1c*/ 	.word	0x00000000
        /*0b20*/ 	.word	0x000001d0
        /*0b24*/ 	.short	0x010a
        /*0b26*/ 	.byte	0xff
	.zero		1


	//   ....[165]....
        /*0b28*/ 	.word	0x000087f0
        /*0b2c*/ 	.word	0x00000000
        /*0b30*/ 	.word	0x000001c8
        /*0b34*/ 	.short	0x010a
        /*0b36*/ 	.byte	0xff
	.zero		1


	//   ....[166]....
        /*0b38*/ 	.word	0x00008850
        /*0b3c*/ 	.word	0x00000000
        /*0b40*/ 	.word	0x000001b8
        /*0b44*/ 	.short	0x010a
        /*0b46*/ 	.byte	0xff
	.zero		1


	//   ....[167]....
        /*0b48*/ 	.word	0x000088b0
        /*0b4c*/ 	.word	0x00000000
        /*0b50*/ 	.word	0x000001d0
        /*0b54*/ 	.short	0x010a
        /*0b56*/ 	.byte	0xff
	.zero		1


	//   ....[168]....
        /*0b58*/ 	.word	0x00008910
        /*0b5c*/ 	.word	0x00000003
        /*0b60*/ 	.word	0x000001b0
        /*0b64*/ 	.short	0x010a
        /*0b66*/ 	.byte	0xff
	.zero		1


	//   ....[169]....
        /*0b68*/ 	.word	0x00008960
        /*0b6c*/ 	.word	0x00000016
        /*0b70*/ 	.word	0x000001e0
        /*0b74*/ 	.short	0x010a
        /*0b76*/ 	.byte	0xff
	.zero		1


	//----- nvinfo : EIATTR_NUM_MBARRIERS
	.align		4
.L_47:
        /*0b78*/ 	.byte	0x03, 0x38
        /*0b7a*/ 	.short	0x0040


	//----- nvinfo : EIATTR_EXIT_INSTR_OFFSETS
	.align		4
        /*0b7c*/ 	.byte	0x04, 0x1c
        /*0b7e*/ 	.short	(.L_49 - .L_48)


	//   ....[0]....
.L_48:
        /*0b80*/ 	.word	0x00003c80


	//   ....[1]....
        /*0b84*/ 	.word	0x00003f30


	//   ....[2]....
        /*0b88*/ 	.word	0x00003f90


	//   ....[3]....
        /*0b8c*/ 	.word	0x00004cd0


	//   ....[4]....
        /*0b90*/ 	.word	0x00005a80


	//   ....[5]....
        /*0b94*/ 	.word	0x00005ac0


	//   ....[6]....
        /*0b98*/ 	.word	0x000079f0


	//----- nvinfo : EIATTR_MAX_THREADS
	.align		4
.L_49:
        /*0b9c*/ 	.byte	0x04, 0x05
        /*0b9e*/ 	.short	(.L_51 - .L_50)
.L_50:
        /*0ba0*/ 	.word	0x00000100
        /*0ba4*/ 	.word	0x00000001
        /*0ba8*/ 	.word	0x00000001


	//----- nvinfo : EIATTR_CRS_STACK_SIZE
	.align		4
.L_51:
        /*0bac*/ 	.byte	0x04, 0x1e
        /*0bae*/ 	.short	(.L_53 - .L_52)
.L_52:
        /*0bb0*/ 	.word	0x00000000


	//----- nvinfo : EIATTR_CBANK_PARAM_SIZE
	.align		4
.L_53:
        /*0bb4*/ 	.byte	0x03, 0x19
        /*0bb6*/ 	.short	0x0900


	//----- nvinfo : EIATTR_PARAM_CBANK
	.align		4
        /*0bb8*/ 	.byte	0x04, 0x0a
        /*0bba*/ 	.short	(.L_55 - .L_54)
	.align		4
.L_54:
        /*0bbc*/ 	.word	index@(.nv.constant0._ZN7cutlass13device_kernelINS_4conv6kernel13ConvUniversalINS1_16ConvProblemShapeILNS1_8OperatorE1ELi3EEENS1_10collective14CollectiveConvINS1_47MainloopSm100TmaUmmaWarpSpecializedImplicitGemmILS5_1ELi27ELi3ELi1ELi2EN4cute5tupleIJNSA_1CILi1EEESD_SD_EEEEENSB_IJNSC_ILi64EEESG_NSB_IJSG_EEEEEENS_12float_e4m3_tESJ_NSA_8TiledMMAINSA_8MMA_AtomIJNSA_10MMA_TraitsINSA_19SM100_MMA_F8F6F4_SSEJSJ_SJ_fSG_SG_NSA_17integral_constantINSA_4UMMA5MajorELSQ_0EEENSO_ISQ_LSQ_1EEENSO_INSP_7ScaleInELST_0EEESU_EEEEEENSA_6LayoutISE_NSB_IJNSC_ILi0EEESY_SY_EEEEENSB_IJNSA_10UnderscoreES11_S11_EEEEENS7_6detail27Sm100ImplicitGemmTileTraitsINSA_20SM90_TMA_LOAD_IM2COLENSA_14ComposedLayoutINSA_7SwizzleILi2ELi4ELi3EEENSA_18smem_ptr_flag_bitsILi8EEENSX_INSB_IJNSC_ILi8EEESG_EEENSB_IJSG_SD_EEEEEEEvEENS15_INSA_13SM90_TMA_LOADENS17_IS19_S1B_NSX_INSB_IJSG_S1C_EEENSB_IJSD_SG_EEEEEEEvEEEENS_8epilogue10collective18CollectiveEpilogueINS1P_23Sm100TmaWarpSpecializedILi1ELi1ELi32ELb0ELb0EEEJSI_NSB_IJNSX_ISG_SD_EES1U_EEESJ_NSB_IJNSB_IJllllEEESD_SY_EEESJ_S1X_NS1P_6fusion15FusionCallbacksIS1T_NS1Y_17LinearCombinationISJ_fSJ_fLNS_15FloatRoundStyleE2EEESI_S1V_JEEENSA_5SM1004TMEM4LOAD26SM100_TMEM_LOAD_16dp32b32xES16_S1G_NSA_39AutoVectorizingCopyWithAssumedAlignmentILi128EEENSA_21SM90_TMA_STORE_IM2COLES1G_S29_S29_EEEvvEEEEvNT_6ParamsE)
        /*0bc0*/ 	.short	0x0380
        /*0bc2*/ 	.short	0x0900


	//----- nvinfo : EIATTR_SW_WAR
	.align		4
.L_55:
        /*0bc4*/ 	.byte	0x04, 0x36
        /*0bc6*/ 	.short	(.L_57 - .L_56)
.L_56:
        /*0bc8*/ 	.word	0x00000008
.L_57:


//--------------------- .nv.callgraph             --------------------------
	.section	.nv.callgraph,"",@"SHT_CUDA_CALLGRAPH"
	.align	4
	.sectionentsize	8
	.align		4
        /*0000*/ 	.word	0x00000000
	.align		4
        /*0004*/ 	.word	0xffffffff
	.align		4
        /*0008*/ 	.word	index@(_ZN7cutlass13device_kernelINS_4conv6kernel13ConvUniversalINS1_16ConvProblemShapeILNS1_8OperatorE1ELi3EEENS1_10collective14CollectiveConvINS1_47MainloopSm100TmaUmmaWarpSpecializedImplicitGemmILS5_1ELi27ELi3ELi1ELi2EN4cute5tupleIJNSA_1CILi1EEESD_SD_EEEEENSB_IJNSC_ILi64EEESG_NSB_IJSG_EEEEEENS_12float_e4m3_tESJ_NSA_8TiledMMAINSA_8MMA_AtomIJNSA_10MMA_TraitsINSA_19SM100_MMA_F8F6F4_SSEJSJ_SJ_fSG_SG_NSA_17integral_constantINSA_4UMMA5MajorELSQ_0EEENSO_ISQ_LSQ_1EEENSO_INSP_7ScaleInELST_0EEESU_EEEEEENSA_6LayoutISE_NSB_IJNSC_ILi0EEESY_SY_EEEEENSB_IJNSA_10UnderscoreES11_S11_EEEEENS7_6detail27Sm100ImplicitGemmTileTraitsINSA_20SM90_TMA_LOAD_IM2COLENSA_14ComposedLayoutINSA_7SwizzleILi2ELi4ELi3EEENSA_18smem_ptr_flag_bitsILi8EEENSX_INSB_IJNSC_ILi8EEESG_EEENSB_IJSG_SD_EEEEEEEvEENS15_INSA_13SM90_TMA_LOADENS17_IS19_S1B_NSX_INSB_IJSG_S1C_EEENSB_IJSD_SG_EEEEEEEvEEEENS_8epilogue10collective18CollectiveEpilogueINS1P_23Sm100TmaWarpSpecializedILi1ELi1ELi32ELb0ELb0EEEJSI_NSB_IJNSX_ISG_SD_EES1U_EEESJ_NSB_IJNSB_IJllllEEESD_SY_EEESJ_S1X_NS1P_6fusion15FusionCallbacksIS1T_NS1Y_17LinearCombinationISJ_fSJ_fLNS_15FloatRoundStyleE2EEESI_S1V_JEEENSA_5SM1004TMEM4LOAD26SM100_TMEM_LOAD_16dp32b32xES16_S1G_NSA_39AutoVectorizingCopyWithAssumedAlignmentILi128EEENSA_21SM90_TMA_STORE_IM2COLES1G_S29_S29_EEEvvEEEEvNT_6ParamsE)
	.align		4
        /*000c*/ 	.word	index@(__assertfail)
	.align		4
        /*0010*/ 	.word	0x00000000
	.align		4
        /*0014*/ 	.word	0xfffffffe
	.align		4
        /*0018*/ 	.word	0x00000000
	.align		4
        /*001c*/ 	.word	0xfffffffd
	.align		4
        /*0020*/ 	.word	0x00000000
	.align		4
        /*0024*/ 	.word	0xfffffffc


//--------------------- .nv.constant4             --------------------------
	.section	.nv.constant4,"a",@progbits
	.align	8
	.align		8
.nv.constant4:
        /*0000*/ 	.dword	__assertfail
	.align		8
        /*0008*/ 	.dword	__unnamed_1
	.align		8
        /*0010*/ 	.dword	__unnamed_2
	.align		8
        /*0018*/ 	.dword	_ZN39_INTERNAL_d93afc17_4_k_cu_7513e877_31084cuda3std3__45__cpo5beginE
	.align		8
        /*0020*/ 	.dword	_ZN39_INTERNAL_d93afc17_4_k_cu_7513e877_31084cuda3std3__45__cpo3endE
	.align		8
        /*0028*/ 	.dword	_ZN39_INTERNAL_d93afc17_4_k_cu_7513e877_31084cuda3std3__45__cpo6cbeginE
	.align		8
        /*0030*/ 	.dword	_ZN39_INTERNAL_d93afc17_4_k_cu_7513e877_31084cuda3std3__45__cpo4cendE
	.align		8
        /*0038*/ 	.dword	_ZN39_INTERNAL_d93afc17_4_k_cu_7513e877_31084cuda3std3__441_GLOBAL__N__d93afc17_4_k_cu_7513e877_31086ignoreE
	.align		8
        /*0040*/ 	.dword	_ZN39_INTERNAL_d93afc17_4_k_cu_7513e877_31084cuda3std3__419piecewise_constructE
	.align		8
        /*0048*/ 	.dword	_ZN39_INTERNAL_d93afc17_4_k_cu_7513e877_31084cuda3std3__48in_placeE
	.align		8
        /*0050*/ 	.dword	_ZN39_INTERNAL_d93afc17_4_k_cu_7513e877_31084cuda3std6ranges3__45__cpo4swapE
	.align		8
        /*0058*/ 	.dword	_ZN39_INTERNAL_d93afc17_4_k_cu_7513e877_31084cuda3std6ranges3__45__cpo9iter_moveE
	.align		8
        /*0060*/ 	.dword	_ZN39_INTERNAL_d93afc17_4_k_cu_7513e877_31084cute7productE
	.align		8
        /*0068*/ 	.dword	_ZN39_INTERNAL_d93afc17_4_k_cu_7513e877_31084cute1_E
	.align		8
        /*0070*/ 	.dword	$str$27
	.align		8
        /*0078*/ 	.dword	$str$28
	.align		8
        /*0080*/ 	.dword	$str$29
	.align		8
        /*0088*/ 	.dword	$str$30


//--------------------- .text._ZN7cutlass13device_kernelINS_4conv6kernel13ConvUniversalINS1_16ConvProblemShapeILNS1_8OperatorE1ELi3EEENS1_10collective14CollectiveConvINS1_47MainloopSm100TmaUmmaWarpSpecializedImplicitGemmILS5_1ELi27ELi3ELi1ELi2EN4cute5tupleIJNSA_1CILi1EEESD_SD_EEEEENSB_IJNSC_ILi64EEESG_NSB_IJSG_EEEEEENS_12float_e4m3_tESJ_NSA_8TiledMMAINSA_8MMA_AtomIJNSA_10MMA_TraitsINSA_19SM100_MMA_F8F6F4_SSEJSJ_SJ_fSG_SG_NSA_17integral_constantINSA_4UMMA5MajorELSQ_0EEENSO_ISQ_LSQ_1EEENSO_INSP_7ScaleInELST_0EEESU_EEEEEENSA_6LayoutISE_NSB_IJNSC_ILi0EEESY_SY_EEEEENSB_IJNSA_10UnderscoreES11_S11_EEEEENS7_6detail27Sm100ImplicitGemmTileTraitsINSA_20SM90_TMA_LOAD_IM2COLENSA_14ComposedLayoutINSA_7SwizzleILi2ELi4ELi3EEENSA_18smem_ptr_flag_bitsILi8EEENSX_INSB_IJNSC_ILi8EEESG_EEENSB_IJSG_SD_EEEEEEEvEENS15_INSA_13SM90_TMA_LOADENS17_IS19_S1B_NSX_INSB_IJSG_S1C_EEENSB_IJSD_SG_EEEEEEEvEEEENS_8epilogue10collective18CollectiveEpilogueINS1P_23Sm100TmaWarpSpecializedILi1ELi1ELi32ELb0ELb0EEEJSI_NSB_IJNSX_ISG_SD_EES1U_EEESJ_NSB_IJNSB_IJllllEEESD_SY_EEESJ_S1X_NS1P_6fusion15FusionCallbacksIS1T_NS1Y_17LinearCombinationISJ_fSJ_fLNS_15FloatRoundStyleE2EEESI_S1V_JEEENSA_5SM1004TMEM4LOAD26SM100_TMEM_LOAD_16dp32b32xES16_S1G_NSA_39AutoVectorizingCopyWithAssumedAlignmentILi128EEENSA_21SM90_TMA_STORE_IM2COLES1G_S29_S29_EEEvvEEEEvNT_6ParamsE --------------------------
	.section	.text._ZN7cutlass13device_kernelINS_4conv6kernel13ConvUniversalINS1_16ConvProblemShapeILNS1_8OperatorE1ELi3EEENS1_10collective14CollectiveConvINS1_47MainloopSm100TmaUmmaWarpSpecializedImplicitGemmILS5_1ELi27ELi3ELi1ELi2EN4cute5tupleIJNSA_1CILi1EEESD_SD_EEEEENSB_IJNSC_ILi64EEESG_NSB_IJSG_EEEEEENS_12float_e4m3_tESJ_NSA_8TiledMMAINSA_8MMA_AtomIJNSA_10MMA_TraitsINSA_19SM100_MMA_F8F6F4_SSEJSJ_SJ_fSG_SG_NSA_17integral_constantINSA_4UMMA5MajorELSQ_0EEENSO_ISQ_LSQ_1EEENSO_INSP_7ScaleInELST_0EEESU_EEEEEENSA_6LayoutISE_NSB_IJNSC_ILi0EEESY_SY_EEEEENSB_IJNSA_10UnderscoreES11_S11_EEEEENS7_6detail27Sm100ImplicitGemmTileTraitsINSA_20SM90_TMA_LOAD_IM2COLENSA_14ComposedLayoutINSA_7SwizzleILi2ELi4ELi3EEENSA_18smem_ptr_flag_bitsILi8EEENSX_INSB_IJNSC_ILi8EEESG_EEENSB_IJSG_SD_EEEEEEEvEENS15_INSA_13SM90_TMA_LOADENS17_IS19_S1B_NSX_INSB_IJSG_S1C_EEENSB_IJSD_SG_EEEEEEEvEEEENS_8epilogue10collective18CollectiveEpilogueINS1P_23Sm100TmaWarpSpecializedILi1ELi1ELi32ELb0ELb0EEEJSI_NSB_IJNSX_ISG_SD_EES1U_EEESJ_NSB_IJNSB_IJllllEEESD_SY_EEESJ_S1X_NS1P_6fusion15FusionCallbacksIS1T_NS1Y_17LinearCombinationISJ_fSJ_fLNS_15FloatRoundStyleE2EEESI_S1V_JEEENSA_5SM1004TMEM4LOAD26SM100_TMEM_LOAD_16dp32b32xES16_S1G_NSA_39AutoVectorizingCopyWithAssumedAlignmentILi128EEENSA_21SM90_TMA_STORE_IM2COLES1G_S29_S29_EEEvvEEEEvNT_6ParamsE,"ax",@progbits
	.align	128
.text._ZN7cutlass13device_kernelINS_4conv6kernel13ConvUniversalINS1_16ConvProblemShapeILNS1_8OperatorE1ELi3EEENS1_10collective14CollectiveConvINS1_47MainloopSm100TmaUmmaWarpSpecializedImplicitGemmILS5_1ELi27ELi3ELi1ELi2EN4cute5tupleIJNSA_1CILi1EEESD_SD_EEEEENSB_IJNSC_ILi64EEESG_NSB_IJSG_EEEEEENS_12float_e4m3_tESJ_NSA_8TiledMMAINSA_8MMA_AtomIJNSA_10MMA_TraitsINSA_19SM100_MMA_F8F6F4_SSEJSJ_SJ_fSG_SG_NSA_17integral_constantINSA_4UMMA5MajorELSQ_0EEENSO_ISQ_LSQ_1EEENSO_INSP_7ScaleInELST_0EEESU_EEEEEENSA_6LayoutISE_NSB_IJNSC_ILi0EEESY_SY_EEEEENSB_IJNSA_10UnderscoreES11_S11_EEEEENS7_6detail27Sm100ImplicitGemmTileTraitsINSA_20SM90_TMA_LOAD_IM2COLENSA_14ComposedLayoutINSA_7SwizzleILi2ELi4ELi3EEENSA_18smem_ptr_flag_bitsILi8EEENSX_INSB_IJNSC_ILi8EEESG_EEENSB_IJSG_SD_EEEEEEEvEENS15_INSA_13SM90_TMA_LOADENS17_IS19_S1B_NSX_INSB_IJSG_S1C_EEENSB_IJSD_SG_EEEEEEEvEEEENS_8epilogue10collective18CollectiveEpilogueINS1P_23Sm100TmaWarpSpecializedILi1ELi1ELi32ELb0ELb0EEEJSI_NSB_IJNSX_ISG_SD_EES1U_EEESJ_NSB_IJNSB_IJllllEEESD_SY_EEESJ_S1X_NS1P_6fusion15FusionCallbacksIS1T_NS1Y_17LinearCombinationISJ_fSJ_fLNS_15FloatRoundStyleE2EEESI_S1V_JEEENSA_5SM1004TMEM4LOAD26SM100_TMEM_LOAD_16dp32b32xES16_S1G_NSA_39AutoVectorizingCopyWithAssumedAlignmentILi128EEENSA_21SM90_TMA_STORE_IM2COLES1G_S29_S29_EEEvvEEEEvNT_6ParamsE:
        .type           _ZN7cutlass13device_kernelINS_4conv6kernel13ConvUniversalINS1_16ConvProblemShapeILNS1_8OperatorE1ELi3EEENS1_10collective14CollectiveConvINS1_47MainloopSm100TmaUmmaWarpSpecializedImplicitGemmILS5_1ELi27ELi3ELi1ELi2EN4cute5tupleIJNSA_1CILi1EEESD_SD_EEEEENSB_IJNSC_ILi64EEESG_NSB_IJSG_EEEEEENS_12float_e4m3_tESJ_NSA_8TiledMMAINSA_8MMA_AtomIJNSA_10MMA_TraitsINSA_19SM100_MMA_F8F6F4_SSEJSJ_SJ_fSG_SG_NSA_17integral_constantINSA_4UMMA5MajorELSQ_0EEENSO_ISQ_LSQ_1EEENSO_INSP_7ScaleInELST_0EEESU_EEEEEENSA_6LayoutISE_NSB_IJNSC_ILi0EEESY_SY_EEEEENSB_IJNSA_10UnderscoreES11_S11_EEEEENS7_6detail27Sm100ImplicitGemmTileTraitsINSA_20SM90_TMA_LOAD_IM2COLENSA_14ComposedLayoutINSA_7SwizzleILi2ELi4ELi3EEENSA_18smem_ptr_flag_bitsILi8EEENSX_INSB_IJNSC_ILi8EEESG_EEENSB_IJSG_SD_EEEEEEEvEENS15_INSA_13SM90_TMA_LOADENS17_IS19_S1B_NSX_INSB_IJSG_S1C_EEENSB_IJSD_SG_EEEEEEEvEEEENS_8epilogue10collective18CollectiveEpilogueINS1P_23Sm100TmaWarpSpecializedILi1ELi1ELi32ELb0ELb0EEEJSI_NSB_IJNSX_ISG_SD_EES1U_EEESJ_NSB_IJNSB_IJllllEEESD_SY_EEESJ_S1X_NS1P_6fusion15FusionCallbacksIS1T_NS1Y_17LinearCombinationISJ_fSJ_fLNS_15FloatRoundStyleE2EEESI_S1V_JEEENSA_5SM1004TMEM4LOAD26SM100_TMEM_LOAD_16dp32b32xES16_S1G_NSA_39AutoVectorizingCopyWithAssumedAlignmentILi128EEENSA_21SM90_TMA_STORE_IM2COLES1G_S29_S29_EEEvvEEEEvNT_6ParamsE,@function
        .size           _ZN7cutlass13device_kernelINS_4conv6kernel13ConvUniversalINS1_16ConvProblemShapeILNS1_8OperatorE1ELi3EEENS1_10collective14CollectiveConvINS1_47MainloopSm100TmaUmmaWarpSpecializedImplicitGemmILS5_1ELi27ELi3ELi1ELi2EN4cute5tupleIJNSA_1CILi1EEESD_SD_EEEEENSB_IJNSC_ILi64EEESG_NSB_IJSG_EEEEEENS_12float_e4m3_tESJ_NSA_8TiledMMAINSA_8MMA_AtomIJNSA_10MMA_TraitsINSA_19SM100_MMA_F8F6F4_SSEJSJ_SJ_fSG_SG_NSA_17integral_constantINSA_4UMMA5MajorELSQ_0EEENSO_ISQ_LSQ_1EEENSO_INSP_7ScaleInELST_0EEESU_EEEEEENSA_6LayoutISE_NSB_IJNSC_ILi0EEESY_SY_EEEEENSB_IJNSA_10UnderscoreES11_S11_EEEEENS7_6detail27Sm100ImplicitGemmTileTraitsINSA_20SM90_TMA_LOAD_IM2COLENSA_14ComposedLayoutINSA_7SwizzleILi2ELi4ELi3EEENSA_18smem_ptr_flag_bitsILi8EEENSX_INSB_IJNSC_ILi8EEESG_EEENSB_IJSG_SD_EEEEEEEvEENS15_INSA_13SM90_TMA_LOADENS17_IS19_S1B_NSX_INSB_IJSG_S1C_EEENSB_IJSD_SG_EEEEEEEvEEEENS_8epilogue10collective18CollectiveEpilogueINS1P_23Sm100TmaWarpSpecializedILi1ELi1ELi32ELb0ELb0EEEJSI_NSB_IJNSX_ISG_SD_EES1U_EEESJ_NSB_IJNSB_IJllllEEESD_SY_EEESJ_S1X_NS1P_6fusion15FusionCallbacksIS1T_NS1Y_17LinearCombinationISJ_fSJ_fLNS_15FloatRoundStyleE2EEESI_S1V_JEEENSA_5SM1004TMEM4LOAD26SM100_TMEM_LOAD_16dp32b32xES16_S1G_NSA_39AutoVectorizingCopyWithAssumedAlignmentILi128EEENSA_21SM90_TMA_STORE_IM2COLES1G_S29_S29_EEEvvEEEEvNT_6ParamsE,(.L_x_188 - _ZN7cutlass13device_kernelINS_4conv6kernel13ConvUniversalINS1_16ConvProblemShapeILNS1_8OperatorE1ELi3EEENS1_10collective14CollectiveConvINS1_47MainloopSm100TmaUmmaWarpSpecializedImplicitGemmILS5_1ELi27ELi3ELi1ELi2EN4cute5tupleIJNSA_1CILi1EEESD_SD_EEEEENSB_IJNSC_ILi64EEESG_NSB_IJSG_EEEEEENS_12float_e4m3_tESJ_NSA_8TiledMMAINSA_8MMA_AtomIJNSA_10MMA_TraitsINSA_19SM100_MMA_F8F6F4_SSEJSJ_SJ_fSG_SG_NSA_17integral_constantINSA_4UMMA5MajorELSQ_0EEENSO_ISQ_LSQ_1EEENSO_INSP_7ScaleInELST_0EEESU_EEEEEENSA_6LayoutISE_NSB_IJNSC_ILi0EEESY_SY_EEEEENSB_IJNSA_10UnderscoreES11_S11_EEEEENS7_6detail27Sm100ImplicitGemmTileTraitsINSA_20SM90_TMA_LOAD_IM2COLENSA_14ComposedLayoutINSA_7SwizzleILi2ELi4ELi3EEENSA_18smem_ptr_flag_bitsILi8EEENSX_INSB_IJNSC_ILi8EEESG_EEENSB_IJSG_SD_EEEEEEEvEENS15_INSA_13SM90_TMA_LOADENS17_IS19_S1B_NSX_INSB_IJSG_S1C_EEENSB_IJSD_SG_EEEEEEEvEEEENS_8epilogue10collective18CollectiveEpilogueINS1P_23Sm100TmaWarpSpecializedILi1ELi1ELi32ELb0ELb0EEEJSI_NSB_IJNSX_ISG_SD_EES1U_EEESJ_NSB_IJNSB_IJllllEEESD_SY_EEESJ_S1X_NS1P_6fusion15FusionCallbacksIS1T_NS1Y_17LinearCombinationISJ_fSJ_fLNS_15FloatRoundStyleE2EEESI_S1V_JEEENSA_5SM1004TMEM4LOAD26SM100_TMEM_LOAD_16dp32b32xES16_S1G_NSA_39AutoVectorizingCopyWithAssumedAlignmentILi128EEENSA_21SM90_TMA_STORE_IM2COLES1G_S29_S29_EEEvvEEEEvNT_6ParamsE)
        .other          _ZN7cutlass13device_kernelINS_4conv6kernel13ConvUniversalINS1_16ConvProblemShapeILNS1_8OperatorE1ELi3EEENS1_10collective14CollectiveConvINS1_47MainloopSm100TmaUmmaWarpSpecializedImplicitGemmILS5_1ELi27ELi3ELi1ELi2EN4cute5tupleIJNSA_1CILi1EEESD_SD_EEEEENSB_IJNSC_ILi64EEESG_NSB_IJSG_EEEEEENS_12float_e4m3_tESJ_NSA_8TiledMMAINSA_8MMA_AtomIJNSA_10MMA_TraitsINSA_19SM100_MMA_F8F6F4_SSEJSJ_SJ_fSG_SG_NSA_17integral_constantINSA_4UMMA5MajorELSQ_0EEENSO_ISQ_LSQ_1EEENSO_INSP_7ScaleInELST_0EEESU_EEEEEENSA_6LayoutISE_NSB_IJNSC_ILi0EEESY_SY_EEEEENSB_IJNSA_10UnderscoreES11_S11_EEEEENS7_6detail27Sm100ImplicitGemmTileTraitsINSA_20SM90_TMA_LOAD_IM2COLENSA_14ComposedLayoutINSA_7SwizzleILi2ELi4ELi3EEENSA_18smem_ptr_flag_bitsILi8EEENSX_INSB_IJNSC_ILi8EEESG_EEENSB_IJSG_SD_EEEEEEEvEENS15_INSA_13SM90_TMA_LOADENS17_IS19_S1B_NSX_INSB_IJSG_S1C_EEENSB_IJSD_SG_EEEEEEEvEEEENS_8epilogue10collective18CollectiveEpilogueINS1P_23Sm100TmaWarpSpecializedILi1ELi1ELi32ELb0ELb0EEEJSI_NSB_IJNSX_ISG_SD_EES1U_EEESJ_NSB_IJNSB_IJllllEEESD_SY_EEESJ_S1X_NS1P_6fusion15FusionCallbacksIS1T_NS1Y_17LinearCombinationISJ_fSJ_fLNS_15FloatRoundStyleE2EEESI_S1V_JEEENSA_5SM1004TMEM4LOAD26SM100_TMEM_LOAD_16dp32b32xES16_S1G_NSA_39AutoVectorizingCopyWithAssumedAlignmentILi128EEENSA_21SM90_TMA_STORE_IM2COLES1G_S29_S29_EEEvvEEEEvNT_6ParamsE,@"STO_CUDA_ENTRY STV_DEFAULT"
_ZN7cutlass13device_kernelINS_4conv6kernel13ConvUniversalINS1_16ConvProblemShapeILNS1_8OperatorE1ELi3EEENS1_10collective14CollectiveConvINS1_47MainloopSm100TmaUmmaWarpSpecializedImplicitGemmILS5_1ELi27ELi3ELi1ELi2EN4cute5tupleIJNSA_1CILi1EEESD_SD_EEEEENSB_IJNSC_ILi64EEESG_NSB_IJSG_EEEEEENS_12float_e4m3_tESJ_NSA_8TiledMMAINSA_8MMA_AtomIJNSA_10MMA_TraitsINSA_19SM100_MMA_F8F6F4_SSEJSJ_SJ_fSG_SG_NSA_17integral_constantINSA_4UMMA5MajorELSQ_0EEENSO_ISQ_LSQ_1EEENSO_INSP_7ScaleInELST_0EEESU_EEEEEENSA_6LayoutISE_NSB_IJNSC_ILi0EEESY_SY_EEEEENSB_IJNSA_10UnderscoreES11_S11_EEEEENS7_6detail27Sm100ImplicitGemmTileTraitsINSA_20SM90_TMA_LOAD_IM2COLENSA_14ComposedLayoutINSA_7SwizzleILi2ELi4ELi3EEENSA_18smem_ptr_flag_bitsILi8EEENSX_INSB_IJNSC_ILi8EEESG_EEENSB_IJSG_SD_EEEEEEEvEENS15_INSA_13SM90_TMA_LOADENS17_IS19_S1B_NSX_INSB_IJSG_S1C_EEENSB_IJSD_SG_EEEEEEEvEEEENS_8epilogue10collective18CollectiveEpilogueINS1P_23Sm100TmaWarpSpecializedILi1ELi1ELi32ELb0ELb0EEEJSI_NSB_IJNSX_ISG_SD_EES1U_EEESJ_NSB_IJNSB_IJllllEEESD_SY_EEESJ_S1X_NS1P_6fusion15FusionCallbacksIS1T_NS1Y_17LinearCombinationISJ_fSJ_fLNS_15FloatRoundStyleE2EEESI_S1V_JEEENSA_5SM1004TMEM4LOAD26SM100_TMEM_LOAD_16dp32b32xES16_S1G_NSA_39AutoVectorizingCopyWithAssumedAlignmentILi128EEENSA_21SM90_TMA_STORE_IM2COLES1G_S29_S29_EEEvvEEEEvNT_6ParamsE:
[----:B------:R-:W1:Y:S01]  /*0000*/  LDC R1, c[0x0][0x37c] ;  /* 0x0000df00ff017b82 */ /* 0x000e620000000800 */
[----:B------:R-:W2:Y:S07]  /*0010*/  S2R R70, SR_TID.X ;  /* 0x0000000000467919 */ /* 0x000eae0000002100 */
[----:B------:R-:W3:Y:S01]  /*0020*/  LDC.64 R2, c[0x0][0x990] ;  /* 0x00026400ff027b82 */ /* 0x000ee20000000a00 */
[----:B------:R-:W-:Y:S01]  /*0030*/  ELECT P2, URZ, PT ;  /* 0x0000000000ff782f */ /* 0x000fe20003840000 */
[----:B-1----:R-:W-:Y:S01]  /*0040*/  VIADD R1, R1, 0xfffffff8 ;  /* 0xfffffff801017836 */ /* 0x002fe20000000000 */
[----:B------:R-:W-:-:S02]  /*0050*/  PRMT R76, RZ, 0x7610, R76 ;  /* 0x00007610ff4c7816 */ /* 0x000fc4000000004c */
[----:B---3--:R-:W-:-:S04]  /*0060*/  ISETP.NE.U32.AND P0, PT, R2, RZ, PT ;  /* 0x000000ff0200720c */ /* 0x008fc80003f05070 */
[----:B------:R-:W-:Y:S02]  /*0070*/  ISETP.NE.AND.EX P0, PT, R3, RZ, PT, P0 ;  /* 0x000000ff0300720c */ /* 0x000fe40003f05300 */
[----:B--2---:R-:W-:-:S05]  /*0080*/  SHF.R.U32.HI R77, RZ, 0x5, R70 ;  /* 0x00000005ff4d7819 */ /* 0x004fca0000011646 */
[----:B------:R-:W1:Y:S02]  /*0090*/  SHFL.IDX PT, R0, R77, RZ, 0x1f ;  /* 0x00001fff4d007589 */ /* 0x000e6400000e0000 */
[----:B-1----:R-:W-:-:S04]  /*00a0*/  R2UR UR15, R0 ;  /* 0x00000000000f72ca */ /* 0x002fc800000e0000 */
[----:B------:R-:W-:Y:S05]  /*00b0*/  @P0 BRA `(.L_x_0) ;  /* 0x0000000000300947 */ /* 0x000fea0003800000 */
[----:B------:R-:W1:Y:S02]  /*00c0*/  LDCU.64 UR4, c[0x0][0x988] ;  /* 0x00013100ff0477ac */ /* 0x000e640008000a00 */
[----:B-1----:R-:W-:-:S04]  /*00d0*/  UISETP.NE.U32.AND UP0, UPT, UR4, URZ, UPT ;  /* 0x000000ff0400728c */ /* 0x002fc8000bf05070 */
[----:B------:R-:W-:-:S09]  /*00e0*/  UISETP.NE.AND.EX UP0, UPT, UR5, URZ, UPT, UP0 ;  /* 0x000000ff0500728c */ /* 0x000fd2000bf05300 */
[----:B------:R-:W-:Y:S05]  /*00f0*/  BRA.U !UP0, `(.L_x_1) ;  /* 0x0000000108147547 */ /* 0x000fea000b800000 */
[----:B------:R-:W1:Y:S01]  /*0100*/  LDC.64 R4, c[0x0][0x988] ;  /* 0x00026200ff047b82 */ /* 0x000e620000000a00 */
[----:B------:R-:W1:Y:S02]  /*0110*/  LDCU.64 UR4, c[0x0][0x358] ;  /* 0x00006b00ff0477ac */ /* 0x000e640008000a00 */
[----:B-1----:R1:W5:Y:S01]  /*0120*/  LDG.E R39, desc[UR4][R4.64] ;  /* 0x0000000404277981 */ /* 0x002362000c1e1900 */
[----:B------:R-:W-:Y:S01]  /*0130*/  HFMA2 R76, -RZ, RZ, 0, 5.9604644775390625e-08 ;  /* 0x00000001ff4c7431 */ /* 0x000fe200000001ff */
[----:B------:R-:W-:Y:S05]  /*0140*/  BRA `(.L_x_0) ;  /* 0x00000000000c7947 */ /* 0x000fea0003800000 */
.L_x_1:
[----:B------:R-:W1:Y:S01]  /*0150*/  LDCU UR4, c[0x0][0x980] ;  /* 0x00013000ff0477ac */ /* 0x000e620008000800 */
[----:B------:R-:W-:Y:S01]  /*0160*/  HFMA2 R76, -RZ, RZ, 0, 5.9604644775390625e-08 ;  /* 0x00000001ff4c7431 */ /* 0x000fe200000001ff */
[----:B-1----:R-:W-:-:S07]  /*0170*/  MOV R39, UR4 ;  /* 0x0000000400277c02 */ /* 0x002fce0008000f00 */
.L_x_0:
[----:B------:R-:W2:Y:S02]  /*0180*/  LDCU.64 UR4, c[0x0][0x9b0] ;  /* 0x00013600ff0477ac */ /* 0x000ea40008000a00 */
[----:B--2---:R-:W-:-:S04]  /*0190*/  UISETP.NE.U32.AND UP0, UPT, UR4, URZ, UPT ;  /* 0x000000ff0400728c */ /* 0x004fc8000bf05070 */
[----:B------:R-:W-:-:S09]  /*01a0*/  UISETP.NE.AND.EX UP0, UPT, UR5, URZ, UPT, UP0 ;  /* 0x000000ff0500728c */ /* 0x000fd2000bf05300 */
[----:B------:R-:W-:Y:S05]  /*01b0*/  BRA.U UP0, `(.L_x_2) ;  /* 0x0000000100287547 */ /* 0x000fea000b800000 */
[----:B------:R-:W2:Y:S02]  /*01c0*/  LDCU.64 UR4, c[0x0][0x9a8] ;  /* 0x00013500ff0477ac */ /* 0x000ea40008000a00 */
[----:B--2---:R-:W-:-:S04]  /*01d0*/  UISETP.NE.U32.AND UP0, UPT, UR4, URZ, UPT ;  /* 0x000000ff0400728c */ /* 0x004fc8000bf05070 */
[----:B------:R-:W-:-:S09]  /*01e0*/  UISETP.NE.AND.EX UP0, UPT, UR5, URZ, UPT, UP0 ;  /* 0x000000ff0500728c */ /* 0x000fd2000bf05300 */
[----:B------:R-:W-:Y:S05]  /*01f0*/  BRA.U !UP0, `(.L_x_3) ;  /* 0x0000000108107547 */ /* 0x000fea000b800000 */
[----:B-1----:R-:W1:Y:S01]  /*0200*/  LDC.64 R4, c[0x0][0x9a8] ;  /* 0x00026a00ff047b82 */ /* 0x002e620000000a00 */
[----:B------:R-:W1:Y:S02]  /*0210*/  LDCU.64 UR4, c[0x0][0x358] ;  /* 0x00006b00ff0477ac */ /* 0x000e640008000a00 */
[----:B-1----:R2:W5:Y:S01]  /*0220*/  LDG.E R38, desc[UR4][R4.64] ;  /* 0x0000000404267981 */ /* 0x002562000c1e1900 */
[----:B------:R-:W-:Y:S05]  /*0230*/  BRA `(.L_x_2) ;  /* 0x0000000000087947 */ /* 0x000fea0003800000 */
.L_x_3:
[----:B------:R-:W2:Y:S02]  /*0240*/  LDCU UR4, c[0x0][0x9a0] ;  /* 0x00013400ff0477ac */ /* 0x000ea40008000800 */
[----:B--2---:R-:W-:Y:S02]  /*0250*/  MOV R38, UR4 ;  /* 0x0000000400267c02 */ /* 0x004fe40008000f00 */
.L_x_2:
[----:B-12---:R-:W1:Y:S01]  /*0260*/  LDC.64 R4, c[0x0][0x988] ;  /* 0x00026200ff047b82 */ /* 0x006e620000000a00 */
[----:B------:R-:W-:Y:S01]  /*0270*/  IMAD.U32 R0, RZ, RZ, UR15 ;  /* 0x0000000fff007e24 */ /* 0x000fe2000f8e00ff */
[----:B------:R-:W-:Y:S01]  /*0280*/  ISETP.EQ.U32.AND P4, PT, R2, RZ, PT ;  /* 0x000000ff0200720c */ /* 0x000fe20003f82070 */
[----:B------:R-:W-:Y:S03]  /*0290*/  BSSY.RECONVERGENT B0, `(.L_x_4) ;  /* 0x0000012000007945 */ /* 0x000fe60003800200 */
[----:B------:R-:W-:Y:S02]  /*02a0*/  ISETP.NE.OR P1, PT, R0, 0x1, !P2 ;  /* 0x000000010000780c */ /* 0x000fe40005725670 */
[----:B-1----:R-:W-:-:S04]  /*02b0*/  ISETP.NE.U32.AND P0, PT, R4, RZ, PT ;  /* 0x000000ff0400720c */ /* 0x002fc80003f05070 */
[----:B------:R-:W-:-:S13]  /*02c0*/  ISETP.NE.AND.EX P0, PT, R5, RZ, PT, P0 ;  /* 0x000000ff0500720c */ /* 0x000fda0003f05300 */
[----:B------:R-:W-:Y:S01]  /*02d0*/  VOTEU.ANY UP4, P0 ;  /* 0x0000000000ff7886 */ /* 0x000fe20000080100 */
[----:B------:R-:W-:Y:S02]  /*02e0*/  PLOP3.LUT P3, PT, PT, PT, UP4, 0x80, 0x8 ;  /* 0x000000000008781c */ /* 0x000fe40003f6f048 */
[----:B------:R-:W-:Y:S02]  /*02f0*/  ISETP.NE.OR P0, PT, R0, 0x3, !P2 ;  /* 0x000000030000780c */ /* 0x000fe40005705670 */
[----:B------:R-:W-:-:S04]  /*0300*/  ISETP.EQ.OR.EX P5, PT, R3, RZ, !P3, P4 ;  /* 0x000000ff0300720c */ /* 0x000fc80005fa2740 */
[----:B------:R-:W-:Y:S01]  /*0310*/  P2R R80, PR, RZ, 0x20 ;  /* 0x00000020ff507803 */ /* 0x000fe20000000000 */
[----:B------:R-:W-:Y:S05]  /*0320*/  @P1 BRA `(.L_x_5) ;  /* 0x0000000000201947 */ /* 0x000fea0003800000 */
[----:B------:R-:W1:Y:S02]  /*0330*/  LDCU.64 UR4, c[0x0][0x348] ;  /* 0x00006900ff0477ac */ /* 0x000e640008000a00 */
[----:B-1----:R-:W-:Y:S02]  /*0340*/  UIADD3 UR6, UP1, UPT, UR4, 0x80, URZ ;  /* 0x0000008004067890 */ /* 0x002fe4000ff3e0ff */
[----:B------:R-:W-:Y:S02]  /*0350*/  UIADD3 UR4, UP0, UPT, UR4, 0x200, URZ ;  /* 0x0000020004047890 */ /* 0x000fe4000ff1e0ff */
[----:B------:R-:W-:Y:S02]  /*0360*/  UIADD3.X UR7, UPT, UPT, URZ, UR5, URZ, UP1, !UPT ;  /* 0x00000005ff077290 */ /* 0x000fe40008ffe4ff */
[----:B------:R-:W-:-:S07]  /*0370*/  UIADD3.X UR5, UPT, UPT, URZ, UR5, URZ, UP0, !UPT ;  /* 0x00000005ff057290 */ /* 0x000fce00087fe4ff */
[----:B------:R1:W-:Y:S02]  /*0380*/  UTMACCTL.PF [UR6] ;  /* 0x00000000060079b9 */ /* 0x0003e40008040000 */
[----:B------:R1:W-:Y:S02]  /*0390*/  UTMACCTL.PF [UR4] ;  /* 0x00000000040079b9 */ /* 0x0003e40008040000 */
[----:B-1----:R-:W-:Y:S01]  /*03a0*/  NOP ;  /* 0x0000000000007918 */ /* 0x002fe20000000000 */
.L_x_5:
[----:B------:R-:W-:Y:S05]  /*03b0*/  BSYNC.RECONVERGENT B0 ;  /* 0x0000000000007941 */ /* 0x000fea0003800200 */
.L_x_4:
[----:B------:R-:W-:Y:S04]  /*03c0*/  BSSY.RECONVERGENT B0, `(.L_x_6) ;  /* 0x000000a000007945 */ /* 0x000fe80003800200 */
        /* <DEDUP_REMOVED lines=9> */
.L_x_7:
[----:B------:R-:W-:Y:S05]  /*0460*/  BSYNC.RECONVERGENT B0 ;  /* 0x0000000000007941 */ /* 0x000fea0003800200 */
.L_x_6:
[----:B------:R-:W-:Y:S01]  /*0470*/  UPLOP3.LUT UP2, UPT, UPT, UPT, UPT, 0x80, 0x8 ;  /* 0x000000000008789c */ /* 0x000fe20003f4f070 */
[----:B------:R-:W-:Y:S10]  /*0480*/  @!P5 BRA `(.L_x_8) ;  /* 0x000000000024d947 */ /* 0x000ff40003800000 */
[----:B------:R-:W-:Y:S01]  /*0490*/  ISETP.NE.U32.AND P1, PT, R2, RZ, PT ;  /* 0x000000ff0200720c */ /* 0x000fe20003f25070 */
[----:B------:R-:W-:Y:S01]  /*04a0*/  USEL UR4, URZ, 0xffffffff, UP4 ;  /* 0xffffffffff047887 */ /* 0x000fe2000a000000 */
[----:B-----5:R-:W-:Y:S02]  /*04b0*/  FSETP.NEU.AND P0, PT, R39, RZ, PT ;  /* 0x000000ff2700720b */ /* 0x020fe40003f0d000 */
[----:B------:R-:W-:-:S11]  /*04c0*/  ISETP.NE.AND.EX P1, PT, R3, RZ, PT, P1 ;  /* 0x000000ff0300720c */ /* 0x000fd60003f25310 */
[----:B------:R-:W-:Y:S02]  /*04d0*/  VOTEU.ANY UP0, P0 ;  /* 0x0000000000ff7886 */ /* 0x000fe40000000100 */
[----:B------:R-:W-:-:S05]  /*04e0*/  VOTEU.ANY UP1, P1 ;  /* 0x0000000000ff7886 */ /* 0x000fca0000820100 */
[----:B------:R-:W-:-:S04]  /*04f0*/  @!UP1 USEL UR4, URZ, 0xffffffff, UP0 ;  /* 0xffffffffff049887 */ /* 0x000fc80008000000 */
[----:B------:R-:W-:-:S04]  /*0500*/  ULOP3.LUT UR4, UR4, 0x1, URZ, 0xc0, !UPT ;  /* 0x0000000104047892 */ /* 0x000fc8000f8ec0ff */
[----:B------:R-:W-:-:S11]  /*0510*/  UISETP.NE.U32.AND UP2, UPT, UR4, 0x1, UPT ;  /* 0x000000010400788c */ /* 0x000fd6000bf45070 */
.L_x_8:
[----:B------:R-:W1:Y:S01]  /*0520*/  SHFL.IDX PT, R2, R77, RZ, 0x1f ;  /* 0x00001fff4d027589 */ /* 0x000e6200000e0000 */
[----:B------:R-:W-:-:S04]  /*0530*/  UISETP.NE.AND UP0, UPT, UR15, 0x2, UPT ;  /* 0x000000020f00788c */ /* 0x000fc8000bf05270 */
[----:B------:R-:W-:Y:S01]  /*0540*/  USEL UR42, URZ, 0x1, UP0 ;  /* 0x00000001ff2a7887 */ /* 0x000fe20008000000 */
[----:B-1----:R-:W-:-:S13]  /*0550*/  ISETP.NE.AND P0, PT, R2, RZ, PT ;  /* 0x000000ff0200720c */ /* 0x002fda0003f05270 */
[----:B------:R-:W-:Y:S05]  /*0560*/  @P0 BRA `(.L_x_9) ;  /* 0x00000004000c0947 */ /* 0x000fea0003800000 */
[----:B------:R-:W-:Y:S01]  /*0570*/  ELECT P0, URZ, PT ;  /* 0x0000000000ff782f */ /* 0x000fe20003800000 */
[----:B------:R-:W-:-:S12]  /*0580*/  BSSY.RECONVERGENT B0, `(.L_x_9) ;  /* 0x0000041000007945 */ /* 0x000fd80003800200 */
[----:B------:R-:W-:Y:S05]  /*0590*/  @!P0 BRA `(.L_x_10) ;  /* 0x0000000000fc8947 */ /* 0x000fea0003800000 */
[----:B------:R-:W1:Y:S01]  /*05a0*/  S2UR UR4, SR_CgaCtaId ;  /* 0x00000000000479c3 */ /* 0x000e620000008800 */
[----:B------:R-:W-:Y:S01]  /*05b0*/  UMOV UR5, 0x400 ;  /* 0x0000040000057882 */ /* 0x000fe20000000000 */
[----:B------:R-:W-:Y:S02]  /*05c0*/  UMOV UR6, 0x1 ;  /* 0x0000000100067882 */ /* 0x000fe40000000000 */
[----:B------:R-:W-:-:S04]  /*05d0*/  UIADD3 UR6, UPT, UPT, -UR6, 0x100000, URZ ;  /* 0x0010000006067890 */ /* 0x000fc8000fffe1ff */
[----:B------:R-:W-:Y:S02]  /*05e0*/  USHF.L.U32 UR7, UR6, 0xb, URZ ;  /* 0x0000000b06077899 */ /* 0x000fe400080006ff */
[----:B------:R-:W-:Y:S02]  /*05f0*/  USHF.L.U32 UR6, UR6, 0x1, URZ ;  /* 0x0000000106067899 */ /* 0x000fe400080006ff */
[----:B-1----:R-:W-:Y:S01]  /*0600*/  ULEA UR4, UR4, UR5, 0x18 ;  /* 0x0000000504047291 */ /* 0x002fe2000f8ec0ff */
[----:B------:R-:W1:Y:S11]  /*0610*/  FENCE.VIEW.ASYNC.S ;  /* 0x00000000000073c6 */ /* 0x000e760000000000 */
[----:B-1----:R1:W2:Y:S01]  /*0620*/  SYNCS.EXCH.64 URZ, [UR4], UR6 ;  /* 0x0000000604ff75b2 */ /* 0x0022a20008000100 */
[----:B------:R1:W3:Y:S01]  /*0630*/  SYNCS.EXCH.64 URZ, [UR4+0xd8], UR6 ;  /* 0x0000d80604ff75b2 */ /* 0x0002e20008000100 */
[----:B------:R1:W4:Y:S01]  /*0640*/  SYNCS.EXCH.64 URZ, [UR4+0x8], UR6 ;  /* 0x0000080604ff75b2 */ /* 0x0003220008000100 */
[----:B------:R1:W1:Y:S01]  /*0650*/  SYNCS.EXCH.64 URZ, [UR4+0xe0], UR6 ;  /* 0x0000e00604ff75b2 */ /* 0x0002620008000100 */
        /* <DEDUP_REMOVED lines=50> */
[----:B--234-:R-:W-:Y:S01]  /*0980*/  NOP ;  /* 0x0000000000007918 */ /* 0x01cfe20000000000 */
.L_x_10:
[----:B-1----:R-:W-:Y:S05]  /*0990*/  BSYNC.RECONVERGENT B0 ;  /* 0x0000000000007941 */ /* 0x002fea0003800200 */
.L_x_9:
[----:B------:R-:W1:Y:S01]  /*09a0*/  SHFL.IDX PT, R2, R77, RZ, 0x1f ;  /* 0x00001fff4d027589 */ /* 0x000e6200000e0000 */
[----:B------:R-:W-:Y:S01]  /*09b0*/  NOP ;  /* 0x0000000000007918 */ /* 0x000fe20000000000 */
[----:B-1----:R-:W-:-:S13]  /*09c0*/  ISETP.NE.AND P0, PT, R2, 0x1, PT ;  /* 0x000000010200780c */ /* 0x002fda0003f05270 */
[----:B------:R-:W-:Y:S05]  /*09d0*/  @P0 BRA `(.L_x_11) ;  /* 0x0000000000400947 */ /* 0x000fea0003800000 */
[----:B------:R-:W1:Y:S01]  /*09e0*/  S2UR UR4, SR_CgaCtaId ;  /* 0x00000000000479c3 */ /* 0x000e620000008800 */
[----:B------:R-:W-:Y:S01]  /*09f0*/  UMOV UR5, 0x400 ;  /* 0x0000040000057882 */ /* 0x000fe20000000000 */
[----:B------:R-:W-:Y:S01]  /*0a00*/  UMOV UR8, 0x20 ;  /* 0x0000002000087882 */ /* 0x000fe20000000000 */
[----:B------:R-:W-:Y:S01]  /*0a10*/  UMOV UR6, 0x80 ;  /* 0x0000008000067882 */ /* 0x000fe20000000000 */
[----:B------:R-:W-:-:S04]  /*0a20*/  UIADD3 UR8, UPT, UPT, -UR8, 0x100000, URZ ;  /* 0x0010000008087890 */ /* 0x000fc8000fffe1ff */
[----:B------:R-:W-:Y:S02]  /*0a30*/  USHF.L.U32 UR9, UR8, 0xb, URZ ;  /* 0x0000000b08097899 */ /* 0x000fe400080006ff */
[----:B------:R-:W-:Y:S02]  /*0a40*/  USHF.L.U32 UR8, UR8, 0x1, URZ ;  /* 0x0000000108087899 */ /* 0x000fe400080006ff */
[----:B------:R-:W-:-:S04]  /*0a50*/  UIADD3 UR6, UPT, UPT, -UR6, 0x100000, URZ ;  /* 0x0010000006067890 */ /* 0x000fc8000fffe1ff */
[----:B------:R-:W-:Y:S02]  /*0a60*/  USHF.L.U32 UR7, UR6, 0xb, URZ ;  /* 0x0000000b06077899 */ /* 0x000fe400080006ff */
[----:B------:R-:W-:Y:S01]  /*0a70*/  USHF.L.U32 UR6, UR6, 0x1, URZ ;  /* 0x0000000106067899 */ /* 0x000fe200080006ff */
[----:B------:R-:W-:Y:S01]  /*0a80*/  ELECT P0, URZ, PT ;  /* 0x0000000000ff782f */ /* 0x000fe20003800000 */
[----:B-1----:R-:W-:Y:S01]  /*0a90*/  ULEA UR4, UR4, UR5, 0x18 ;  /* 0x0000000504047291 */ /* 0x002fe2000f8ec0ff */
[----:B------:R-:W1:Y:S11]  /*0aa0*/  FENCE.VIEW.ASYNC.S ;  /* 0x00000000000073c6 */ /* 0x000e760000000000 */
[----:B-1----:R1:W2:Y:S01]  /*0ab0*/  SYNCS.EXCH.64 URZ, [UR4+0x1b0], UR8 ;  /* 0x0001b00804ff75b2 */ /* 0x0022a20008000100 */
[----:B------:R1:W3:Y:S01]  /*0ac0*/  SYNCS.EXCH.64 URZ, [UR4+0x1b8], UR6 ;  /* 0x0001b80604ff75b2 */ /* 0x0002e20008000100 */
[----:B------:R-:W-:Y:S01]  /*0ad0*/  NOP ;  /* 0x0000000000007918 */ /* 0x000fe20000000000 */
.L_x_11:
[----:B------:R-:W4:Y:S01]  /*0ae0*/  SHFL.IDX PT, R2, R77, RZ, 0x1f ;  /* 0x00001fff4d027589 */ /* 0x000f2200000e0000 */
[----:B------:R-:W-:Y:S01]  /*0af0*/  NOP ;  /* 0x0000000000007918 */ /* 0x000fe20000000000 */
[----:B----4-:R-:W-:-:S13]  /*0b00*/  ISETP.NE.AND P0, PT, R2, 0x3, PT ;  /* 0x000000030200780c */ /* 0x010fda0003f05270 */
[----:B------:R-:W-:Y:S05]  /*0b10*/  @P0 BRA `(.L_x_12) ;  /* 0x0000000000300947 */ /* 0x000fea0003800000 */
[----:B-1----:R-:W1:Y:S01]  /*0b20*/  S2UR UR4, SR_CgaCtaId ;  /* 0x00000000000479c3 */ /* 0x002e620000008800 */
[----:B------:R-:W-:Y:S01]  /*0b30*/  UMOV UR6, 0x400 ;  /* 0x0000040000067882 */ /* 0x000fe20000000000 */
[----:B------:R-:W-:Y:S01]  /*0b40*/  UMOV UR5, 0x20 ;  /* 0x0000002000057882 */ /* 0x000fe20000000000 */
[----:B------:R-:W-:Y:S01]  /*0b50*/  ELECT P0, URZ, PT ;  /* 0x0000000000ff782f */ /* 0x000fe20003800000 */
[----:B-1----:R-:W-:Y:S02]  /*0b60*/  ULEA UR6, UR4, UR6, 0x18 ;  /* 0x0000000604067291 */ /* 0x002fe4000f8ec0ff */
[----:B------:R-:W-:-:S04]  /*0b70*/  UIADD3 UR4, UPT, UPT, -UR5, 0x100000, URZ ;  /* 0x0010000005047890 */ /* 0x000fc8000fffe1ff */
[----:B------:R-:W-:Y:S02]  /*0b80*/  USHF.L.U32 UR5, UR4, 0xb, URZ ;  /* 0x0000000b04057899 */ /* 0x000fe400080006ff */
[----:B------:R-:W-:Y:S01]  /*0b90*/  USHF.L.U32 UR4, UR4, 0x1, URZ ;  /* 0x0000000104047899 */ /* 0x000fe200080006ff */
[----:B------:R-:W1:Y:S11]  /*0ba0*/  FENCE.VIEW.ASYNC.S ;  /* 0x00000000000073c6 */ /* 0x000e760000000000 */
[----:B-1----:R4:W1:Y:S01]  /*0bb0*/  SYNCS.EXCH.64 URZ, [UR6+0x1c0], UR4 ;  /* 0x0001c00406ff75b2 */ /* 0x0028620008000100 */
[----:B------:R4:W1:Y:S02]  /*0bc0*/  SYNCS.EXCH.64 URZ, [UR6+0x1c8], UR4 ;  /* 0x0001c80406ff75b2 */ /* 0x0008640008000100 */
[----:B----4-:R-:W-:Y:S01]  /*0bd0*/  NOP ;  /* 0x0000000000007918 */ /* 0x010fe20000000000 */
.L_x_12:
[----:B------:R-:W4:Y:S01]  /*0be0*/  SHFL.IDX PT, R2, R77, RZ, 0x1f ;  /* 0x00001fff4d027589 */ /* 0x000f2200000e0000 */
[----:B------:R-:W-:Y:S01]  /*0bf0*/  NOP ;  /* 0x0000000000007918 */ /* 0x000fe20000000000 */
[----:B----4-:R-:W-:-:S13]  /*0c00*/  ISETP.NE.AND P0, PT, R2, 0x4, PT ;  /* 0x000000040200780c */ /* 0x010fda0003f05270 */
[----:B------:R-:W-:Y:S05]  /*0c10*/  @P0 BRA `(.L_x_13) ;  /* 0x0000000000440947 */ /* 0x000fea0003800000 */
[----:B-1----:R-:W1:Y:S01]  /*0c20*/  S2UR UR6, SR_CgaCtaId ;  /* 0x00000000000679c3 */ /* 0x002e620000008800 */
[----:B------:R-:W-:Y:S01]  /*0c30*/  UMOV UR4, 0x100 ;  /* 0x0000010000047882 */ /* 0x000fe20000000000 */
[----:B------:R-:W-:Y:S01]  /*0c40*/  UMOV UR5, 0x400 ;  /* 0x0000040000057882 */ /* 0x000fe20000000000 */
[----:B------:R-:W-:Y:S01]  /*0c50*/  USEL UR4, UR4, 0xe0, UP2 ;  /* 0x000000e004047887 */ /* 0x000fe20009000000 */
[----:B------:R-:W-:Y:S01]  /*0c60*/  UMOV UR8, 0x1 ;  /* 0x0000000100087882 */ /* 0x000fe20000000000 */
[----:B------:R-:W-:Y:S01]  /*0c70*/  ELECT P0, URZ, PT ;  /* 0x0000000000ff782f */ /* 0x000fe20003800000 */
[----:B------:R-:W-:-:S04]  /*0c80*/  UIADD3 UR8, UPT, UPT, -UR8, 0x100000, URZ ;  /* 0x0010000008087890 */ /* 0x000fc8000fffe1ff */
[----:B------:R-:W-:Y:S02]  /*0c90*/  USHF.L.U32 UR9, UR8, 0xb, URZ ;  /* 0x0000000b08097899 */ /* 0x000fe400080006ff */
[----:B------:R-:W-:Y:S02]  /*0ca0*/  USHF.L.U32 UR8, UR8, 0x1, URZ ;  /* 0x0000000108087899 */ /* 0x000fe400080006ff */
[----:B-1----:R-:W-:Y:S02]  /*0cb0*/  ULEA UR6, UR6, UR5, 0x18 ;  /* 0x0000000506067291 */ /* 0x002fe4000f8ec0ff */
[----:B------:R-:W-:-:S04]  /*0cc0*/  UIADD3 UR4, UPT, UPT, -UR4, 0x100000, URZ ;  /* 0x0010000004047890 */ /* 0x000fc8000fffe1ff */
[----:B------:R-:W-:Y:S02]  /*0cd0*/  USHF.L.U32 UR5, UR4, 0xb, URZ ;  /* 0x0000000b04057899 */ /* 0x000fe400080006ff */
[----:B------:R-:W-:Y:S01]  /*0ce0*/  USHF.L.U32 UR4, UR4, 0x1, URZ ;  /* 0x0000000104047899 */ /* 0x000fe200080006ff */
[----:B------:R-:W1:Y:S03]  /*0cf0*/  FENCE.VIEW.ASYNC.S ;  /* 0x00000000000073c6 */ /* 0x000e660000000000 */
[----:B-1----:R4:W1:Y:S08]  /*0d00*/  SYNCS.EXCH.64 URZ, [UR6+0x1d0], UR8 ;  /* 0x0001d00806ff75b2 */ /* 0x0028700008000100 */
[----:B------:R4:W1:Y:S02]  /*0d10*/  SYNCS.EXCH.64 URZ, [UR6+0x1d8], UR4 ;  /* 0x0001d80406ff75b2 */ /* 0x0008640008000100 */
[----:B----4-:R-:W-:Y:S01]  /*0d20*/  NOP ;  /* 0x0000000000007918 */ /* 0x010fe20000000000 */
.L_x_13:
[----:B------:R-:W4:Y:S01]  /*0d30*/  SHFL.IDX PT, R2, R77, RZ, 0x1f ;  /* 0x00001fff4d027589 */ /* 0x000f2200000e0000 */
[----:B------:R-:W1:Y:S01]  /*0d40*/  S2UR UR44, SR_CTAID.X ;  /* 0x00000000002c79c3 */ /* 0x000e620000002500 */
[----:B------:R-:W-:-:S07]  /*0d50*/  NOP ;  /* 0x0000000000007918 */ /* 0x000fce0000000000 */
[----:B------:R-:W1:Y:S01]  /*0d60*/  S2UR UR45, SR_CTAID.Y ;  /* 0x00000000002d79c3 */ /* 0x000e620000002600 */
[----:B----4-:R-:W-:-:S13]  /*0d70*/  ISETP.NE.AND P0, PT, R2, 0x5, PT ;  /* 0x000000050200780c */ /* 0x010fda0003f05270 */
[----:B-1----:R-:W-:Y:S05]  /*0d80*/  @P0 BRA `(.L_x_14) ;  /* 0x0000000000480947 */ /* 0x002fea0003800000 */
        /* <DEDUP_REMOVED lines=13> */
[----:B-1----:R1:W4:Y:S01]  /*0e60*/  SYNCS.EXCH.64 URZ, [UR4+0x1e0], UR8 ;  /* 0x0001e00804ff75b2 */ /* 0x0023220008000100 */
[----:B------:R1:W1:Y:S01]  /*0e70*/  SYNCS.EXCH.64 URZ, [UR4+0x1f0], UR6 ;  /* 0x0001f00604ff75b2 */ /* 0x0002620008000100 */
[----:B------:R1:W1:Y:S01]  /*0e80*/  SYNCS.EXCH.64 URZ, [UR4+0x1e8], UR8 ;  /* 0x0001e80804ff75b2 */ /* 0x0002620008000100 */
[----:B------:R1:W1:Y:S01]  /*0e90*/  SYNCS.EXCH.64 URZ, [UR4+0x1f8], UR6 ;  /* 0x0001f80604ff75b2 */ /* 0x0002620008000100 */
[----:B------:R-:W-:Y:S01]  /*0ea0*/  NOP ;  /* 0x0000000000007918 */ /* 0x000fe20000000000 */
.L_x_14:
[----:B------:R-:W-:-:S05]  /*0eb0*/  CS2R.32 R69, SR_CgaSize ;  /* 0x0000000000457805 */ /* 0x000fca0000008a00 */
[----:B------:R-:W-:-:S05]  /*0ec0*/  IMAD R69, R69, -0xa0, RZ ;  /* 0xffffff6045457824 */ /* 0x000fca00078e02ff */
[----:B------:R-:W-:-:S14]  /*0ed0*/  R2UR UR5, R69 ;  /* 0x00000000450572ca */ /* 0x000fdc00000e0000 */
[----:B------:R-:W2:Y:S01]  /*0ee0*/  LDCU UR5, c[0x0][UR5+0x2b0] ;  /* 0x00005600050577ac */ /* 0x000ea20008000800 */
[----:B------:R-:W-:Y:S02]  /*0ef0*/  I2FP.F32.U32 R69, UR44 ;  /* 0x0000002c00457c45 */ /* 0x000fe40008201000 */
[----:B------:R-:W-:-:S05]  /*0f00*/  CS2R.32 R3, SR_CgaSize ;  /* 0x0000000000037805 */ /* 0x000fca0000008a00 */
[----:B------:R-:W-:-:S06]  /*0f10*/  IMAD R3, R3, -0xa0, RZ ;  /* 0xffffff6003037824 */ /* 0x000fcc00078e02ff */
[----:B------:R-:W3:Y:S01]  /*0f20*/  LDC R3, c[0x0][R3+0x2a0] ;  /* 0x0000a80003037b82 */ /* 0x000ee20000000800 */
[----:B------:R-:W-:Y:S02]  /*0f30*/  I2FP.F32.U32 R68, UR45 ;  /* 0x0000002d00447c45 */ /* 0x000fe40008201000 */
[----:B------:R-:W-:-:S05]  /*0f40*/  CS2R.32 R16, SR_CgaSize ;  /* 0x0000000000107805 */ /* 0x000fca0000008a00 */
[----:B------:R-:W-:-:S05]  /*0f50*/  IMAD R16, R16, -0xa0, RZ ;  /* 0xffffff6010107824 */ /* 0x000fca00078e02ff */
[----:B-1----:R-:W-:-:S14]  /*0f60*/  R2UR UR4, R16 ;  /* 0x00000000100472ca */ /* 0x002fdc00000e0000 */
[----:B------:R-:W1:Y:S01]  /*0f70*/  LDCU UR4, c[0x0][UR4+0x2b4] ;  /* 0x00005680040477ac */ /* 0x000e620008000800 */
[----:B------:R-:W-:Y:S01]  /*0f80*/  NOP ;  /* 0x0000000000007918 */ /* 0x000fe20000000000 */
[----:B------:R-:W3:Y:S01]  /*0f90*/  S2R R16, SR_CTAID.Z ;  /* 0x0000000000107919 */ /* 0x000ee20000002700 */
[----:B------:R-:W4:Y:S01]  /*0fa0*/  LDCU UR18, c[0x0][0xc24] ;  /* 0x00018480ff1277ac */ /* 0x000f220008000800 */
[----:B------:R-:W-:-:S05]  /*0fb0*/  CS2R.32 R2, SR_CgaSize ;  /* 0x0000000000027805 */ /* 0x000fca0000008a00 */
[----:B------:R-:W-:-:S06]  /*0fc0*/  IMAD R2, R2, -0xa0, RZ ;  /* 0xffffff6002027824 */ /* 0x000fcc00078e02ff */
[----:B------:R-:W3:Y:S01]  /*0fd0*/  LDC R2, c[0x0][R2+0x2a4] ;  /* 0x0000a90002027b82 */ /* 0x000ee20000000800 */
[----:B--2---:R-:W-:Y:S01]  /*0fe0*/  FMUL R69, R69, UR5 ;  /* 0x0000000545457c20 */ /* 0x004fe20008400000 */
[----:B-1----:R-:W-:-:S05]  /*0ff0*/  FMUL R68, R68, UR4 ;  /* 0x0000000444447c20 */ /* 0x002fca0008400000 */
[----:B------:R-:W1:Y:S01]  /*1000*/  F2I.U32.TRUNC.NTZ R69, R69 ;  /* 0x0000004500457305 */ /* 0x000e62000020f000 */
[----:B----4-:R-:W-:-:S07]  /*1010*/  UISETP.GE.AND UP0, UPT, UR18, 0x1, UPT ;  /* 0x000000011200788c */ /* 0x010fce000bf06270 */
[----:B------:R-:W2:Y:S01]  /*1020*/  F2I.U32.TRUNC.NTZ R68, R68 ;  /* 0x0000004400447305 */ /* 0x000ea2000020f000 */
[----:B-1----:R-:W-:-:S05]  /*1030*/  IADD3 R69, PT, PT, -R69, RZ, RZ ;  /* 0x000000ff45457210 */ /* 0x002fca0007ffe1ff */
[----:B---3--:R-:W-:Y:S01]  /*1040*/  IMAD R69, R3, R69, UR44 ;  /* 0x0000002c03457e24 */ /* 0x008fe2000f8e0245 */
[----:B--2---:R-:W-:-:S05]  /*1050*/  IADD3 R68, PT, PT, -R68, RZ, RZ ;  /* 0x000000ff44447210 */ /* 0x004fca0007ffe1ff */
[----:B------:R-:W-:Y:S01]  /*1060*/  IMAD R68, R2, R68, UR45 ;  /* 0x0000002d02447e24 */ /* 0x000fe2000f8e0244 */
[----:B------:R-:W-:Y:S06]  /*1070*/  BAR.SYNC.DEFER_BLOCKING 0x0 ;  /* 0x0000000000007b1d */ /* 0x000fec0000010000 */
[----:B------:R-:W-:Y:S05]  /*1080*/  BRA.U !UP0, `(.L_x_15) ;  /* 0x0000000108d47547 */ /* 0x000fea000b800000 */
[----:B------:R-:W1:Y:S01]  /*1090*/  LDCU.128 UR20, c[0x0][0xc10] ;  /* 0x00018200ff1477ac */ /* 0x000e620008000c00 */
[----:B------:R-:W2:Y:S01]  /*10a0*/  LDCU UR14, c[0x0][0x370] ;  /* 0x00006e00ff0e77ac */ /* 0x000ea20008000800 */
[----:B------:R-:W3:Y:S01]  /*10b0*/  LDCU UR9, c[0x0][0x374] ;  /* 0x00006e80ff0977ac */ /* 0x000ee20008000800 */
[----:B------:R-:W4:Y:S01]  /*10c0*/  LDCU UR19, c[0x0][0xc0c] ;  /* 0x00018180ff1377ac */ /* 0x000f220008000800 */
[----:B------:R-:W4:Y:S01]  /*10d0*/  LDCU UR8, c[0x0][0xc20] ;  /* 0x00018400ff0877ac */ /* 0x000f220008000800 */
[----:B------:R-:W4:Y:S01]  /*10e0*/  LDCU.64 UR16, c[0x0][0xc28] ;  /* 0x00018500ff1077ac */ /* 0x000f220008000a00 */
[----:B-1----:R-:W-:Y:S02]  /*10f0*/  UISETP.NE.AND UP0, UPT, UR22, 0x1, UPT ;  /* 0x000000011600788c */ /* 0x002fe4000bf05270 */
[----:B---3--:R-:W-:Y:S02]  /*1100*/  UIMAD.WIDE.U32 UR4, UR9, UR23, URZ ;  /* 0x00000017090472a5 */ /* 0x008fe4000f8e00ff */
[----:B--2---:R-:W-:-:S02]  /*1110*/  UIMAD.WIDE.U32 UR6, UR14, UR20, URZ ;  /* 0x000000140e0672a5 */ /* 0x004fc4000f8e00ff */
[----:B----4-:R-:W-:Y:S02]  /*1120*/  UISETP.NE.AND UP1, UPT, UR19, 0x1, UPT ;  /* 0x000000011300788c */ /* 0x010fe4000bf25270 */
[----:B------:R-:W-:Y:S01]  /*1130*/  UIMAD.WIDE.U32 UR10, UR45, UR23, URZ ;  /* 0x000000172d0a72a5 */ /* 0x000fe2000f8e00ff */
[----:B------:R-:W-:Y:S01]  /*1140*/  UMOV UR4, UR5 ;  /* 0x0000000500047c82 */ /* 0x000fe20008000000 */
[----:B------:R-:W-:Y:S02]  /*1150*/  UISETP.NE.AND UP3, UPT, UR18, 0x1, UPT ;  /* 0x000000011200788c */ /* 0x000fe4000bf65270 */
[----:B------:R-:W-:-:S03]  /*1160*/  @UP0 USHF.R.U32.HI UR9, URZ, UR8, UR4 ;  /* 0x00000008ff090299 */ /* 0x000fc60008011604 */
[----:B------:R-:W-:Y:S01]  /*1170*/  UMOV UR6, UR11 ;  /* 0x0000000b00067c82 */ /* 0x000fe20008000000 */
[----:B------:R-:W-:Y:S01]  /*1180*/  UMOV UR4, UR7 ;  /* 0x0000000700047c82 */ /* 0x000fe20008000000 */
[----:B------:R-:W-:Y:S02]  /*1190*/  USHF.R.U32.HI UR10, URZ, UR8, UR6 ;  /* 0x00000008ff0a7299 */ /* 0x000fe40008011606 */
[----:B------:R-:W-:Y:S02]  /*11a0*/  @UP1 USHF.R.U32.HI UR14, URZ, UR21, UR4 ;  /* 0x00000015ff0e1299 */ /* 0x000fe40008011604 */
[----:B------:R-:W-:Y:S02]  /*11b0*/  UIMAD.WIDE.U32 UR4, UR9, UR16, URZ ;  /* 0x00000010090472a5 */ /* 0x000fe4000f8e00ff */
[----:B------:R-:W-:Y:S02]  /*11c0*/  UIMAD.WIDE.U32 UR12, UR44, UR20, URZ ;  /* 0x000000142c0c72a5 */ /* 0x000fe4000f8e00ff */
[----:B------:R-:W-:-:S03]  /*11d0*/  UIMAD.WIDE.U32 UR6, UR14, UR16, URZ ;  /* 0x000000100e0672a5 */ /* 0x000fc6000f8e00ff */
[----:B------:R-:W-:Y:S02]  /*11e0*/  UMOV UR4, UR5 ;  /* 0x0000000500047c82 */ /* 0x000fe40008000000 */
[----:B------:R-:W-:Y:S01]  /*11f0*/  @UP3 USHF.R.U32.HI UR9, URZ, UR17, UR4 ;  /* 0x00000011ff093299 */ /* 0x000fe20008011604 */
[----:B------:R-:W-:Y:S02]  /*1200*/  UMOV UR8, UR13 ;  /* 0x0000000d00087c82 */ /* 0x000fe40008000000 */
[----:B------:R-:W-:Y:S01]  /*1210*/  UMOV UR4, UR7 ;  /* 0x0000000700047c82 */ /* 0x000fe20008000000 */
[----:B------:R-:W-:Y:S02]  /*1220*/  USHF.R.U32.HI UR21, URZ, UR21, UR8 ;  /* 0x00000015ff157299 */ /* 0x000fe40008011608 */
[----:B------:R-:W-:Y:S02]  /*1230*/  @UP3 USHF.R.U32.HI UR14, URZ, UR17, UR4 ;  /* 0x00000011ff0e3299 */ /* 0x000fe40008011604 */
[----:B------:R-:W-:-:S02]  /*1240*/  USEL UR8, UR45, UR10, !UP0 ;  /* 0x0000000a2d087287 */ /* 0x000fc4000c000000 */
[----:B------:R-:W-:Y:S02]  /*1250*/  UIMAD UR4, UR9, UR18, URZ ;  /* 0x00000012090472a4 */ /* 0x000fe4000f8e02ff */
[----:B------:R-:W-:Y:S02]  /*1260*/  USEL UR6, UR44, UR21, !UP1 ;  /* 0x000000152c067287 */ /* 0x000fe4000c800000 */
[----:B------:R-:W-:Y:S02]  /*1270*/  UISETP.GE.AND UP0, UPT, UR8, UR4, UPT ;  /* 0x000000040800728c */ /* 0x000fe4000bf06270 */
[----:B------:R-:W-:Y:S02]  /*1280*/  UIMAD UR7, UR14, UR18, URZ ;  /* 0x000000120e0772a4 */ /* 0x000fe4000f8e02ff */
[----:B------:R-:W-:Y:S02]  /*1290*/  UIMAD.WIDE.U32 UR4, UR8, UR16, URZ ;  /* 0x00000010080472a5 */ /* 0x000fe4000f8e00ff */
[----:B------:R-:W-:-:S02]  /*12a0*/  UISETP.GE.OR UP0, UPT, UR6, UR7, UP0 ;  /* 0x000000070600728c */ /* 0x000fc40008706670 */
[----:B------:R-:W-:Y:S02]  /*12b0*/  UIMAD.WIDE.U32 UR10, UR6, UR16, URZ ;  /* 0x00000010060a72a5 */ /* 0x000fe4000f8e00ff */
[----:B------:R-:W-:Y:S01]  /*12c0*/  UIADD3 UR7, UPT, UPT, -UR8, URZ, URZ ;  /* 0x000000ff08077290 */ /* 0x000fe2000fffe1ff */
[----:B------:R-:W-:Y:S01]  /*12d0*/  UMOV UR4, UR5 ;  /* 0x0000000500047c82 */ /* 0x000fe20008000000 */
[----:B------:R-:W-:Y:S02]  /*12e0*/  UIADD3 UR9, UPT, UPT, -UR6, URZ, URZ ;  /* 0x000000ff06097290 */ /* 0x000fe4000fffe1ff */
[----:B------:R-:W-:-:S03]  /*12f0*/  USHF.R.U32.HI UR4, URZ, UR17, UR4 ;  /* 0x00000011ff047299 */ /* 0x000fc60008011604 */
[----:B------:R-:W-:Y:S01]  /*1300*/  @!UP0 UMOV UR5, UR11 ;  /* 0x0000000b00058c82 */ /* 0x000fe20008000000 */
[----:B------:R-:W-:Y:S02]  /*1310*/  UIMAD UR45, UR22, UR7, UR45 ;  /* 0x00000007162d72a4 */ /* 0x000fe4000f8e022d */
[----:B------:R-:W-:Y:S02]  /*1320*/  USEL UR4, UR8, UR4, !UP3 ;  /* 0x0000000408047287 */ /* 0x000fe4000d800000 */
[----:B------:R-:W-:Y:S02]  /*1330*/  @!UP0 USHF.R.U32.HI UR5, URZ, UR17, UR5 ;  /* 0x00000011ff058299 */ /* 0x000fe40008011605 */
[----:B------:R-:W-:Y:S02]  /*1340*/  UIADD3 UR7, UPT, UPT, -UR4, URZ, URZ ;  /* 0x000000ff04077290 */ /* 0x000fe4000fffe1ff */
[----:B------:R-:W-:Y:S02]  /*1350*/  @!UP0 USEL UR5, UR6, UR5, !UP3 ;  /* 0x0000000506058287 */ /* 0x000fe4000d800000 */
[----:B------:R-:W-:-:S02]  /*1360*/  UIMAD UR7, UR18, UR7, UR8 ;  /* 0x00000007120772a4 */ /* 0x000fc4000f8e0208 */
[----:B------:R-:W-:Y:S02]  /*1370*/  @!UP0 UIADD3 UR4, UPT, UPT, UR4, -UR5, URZ ;  /* 0x8000000504048290 */ /* 0x000fe4000fffe0ff */
[----:B------:R-:W-:Y:S02]  /*1380*/  @!UP0 UIMAD UR7, UR7, UR14, UR5 ;  /* 0x0000000e070782a4 */ /* 0x000fe4000f8e0205 */
[----:B------:R-:W-:Y:S02]  /*1390*/  @!UP0 UIMAD UR8, UR4, UR18, UR6 ;  /* 0x00000012040882a4 */ /* 0x000fe4000f8e0206 */
[----:B------:R-:W-:Y:S02]  /*13a0*/  UIMAD UR4, UR19, UR9, UR44 ;  /* 0x00000009130472a4 */ /* 0x000fe4000f8e022c */
[----:B------:R-:W-:Y:S01]  /*13b0*/  UIMAD UR45, UR8, UR22, UR45 ;  /* 0x00000016082d72a4 */ /* 0x000fe2000f8e022d */
[----:B------:R-:W-:Y:S02]  /*13c0*/  @!UP0 UMOV UR6, UR7 ;  /* 0x0000000700068c82 */ /* 0x000fe40008000000 */
[----:B------:R-:W-:-:S12]  /*13d0*/  UIMAD UR44, UR6, UR19, UR4 ;  /* 0x00000013062c72a4 */ /* 0x000fd8000f8e0204 */
.L_x_15:
[----:B------:R-:W1:Y:S02]  /*13e0*/  LDCU UR4, c[0x0][0xc30] ;  /* 0x00018600ff0477ac */ /* 0x000e640008000800 */
[----:B-1----:R-:W-:-:S09]  /*13f0*/  UISETP.NE.AND UP0, UPT, UR4, 0x1, UPT ;  /* 0x000000010400788c */ /* 0x002fd2000bf05270 */
[----:B------:R-:W-:Y:S05]  /*1400*/  BRA.U UP0, `(.L_x_16) ;  /* 0x0000000100447547 */ /* 0x000fea000b800000 */
[----:B------:R-:W1:Y:S01]  /*1410*/  LDCU.128 UR8, c[0x0][0xc10] ;  /* 0x00018200ff0877ac */ /* 0x000e620008000c00 */
[----:B------:R-:W2:Y:S01]  /*1420*/  LDCU UR12, c[0x0][0xc0c] ;  /* 0x00018180ff0c77ac */ /* 0x000ea20008000800 */
[----:B------:R-:W3:Y:S01]  /*1430*/  LDCU UR13, c[0x0][0xc20] ;  /* 0x00018400ff0d77ac */ /* 0x000ee20008000800 */
[----:B-1----:R-:W-:Y:S02]  /*1440*/  UIMAD.WIDE.U32 UR6, UR44, UR8, URZ ;  /* 0x000000082c0672a5 */ /* 0x002fe4000f8e00ff */
[----:B------:R-:W-:Y:S02]  /*1450*/  UIMAD.WIDE.U32 UR4, UR45, UR11, URZ ;  /* 0x0000000b2d0472a5 */ /* 0x000fe4000f8e00ff */
[----:B--2---:R-:W-:Y:S02]  /*1460*/  UISETP.NE.AND UP1, UPT, UR12, 0x1, UPT ;  /* 0x000000010c00788c */ /* 0x004fe4000bf25270 */
[----:B------:R-:W-:Y:S01]  /*1470*/  UISETP.NE.AND UP0, UPT, UR10, 0x1, UPT ;  /* 0x000000010a00788c */ /* 0x000fe2000bf05270 */
[----:B------:R-:W-:-:S02]  /*1480*/  UMOV UR6, UR7 ;  /* 0x0000000700067c82 */ /* 0x000fc40008000000 */
[----:B------:R-:W-:Y:S01]  /*1490*/  UMOV UR4, UR5 ;  /* 0x0000000500047c82 */ /* 0x000fe20008000000 */
[----:B------:R-:W-:Y:S02]  /*14a0*/  USHF.R.U32.HI UR6, URZ, UR9, UR6 ;  /* 0x00000009ff067299 */ /* 0x000fe40008011606 */
[----:B---3--:R-:W-:Y:S02]  /*14b0*/  USHF.R.U32.HI UR4, URZ, UR13, UR4 ;  /* 0x0000000dff047299 */ /* 0x008fe40008011604 */
[----:B------:R-:W-:Y:S02]  /*14c0*/  USEL UR5, UR44, UR6, !UP1 ;  /* 0x000000062c057287 */ /* 0x000fe4000c800000 */
[----:B------:R-:W-:-:S04]  /*14d0*/  USEL UR4, UR45, UR4, !UP0 ;  /* 0x000000042d047287 */ /* 0x000fc8000c000000 */
[----:B------:R-:W-:Y:S02]  /*14e0*/  UIADD3 UR6, UPT, UPT, UR5, -UR4, URZ ;  /* 0x8000000405067290 */ /* 0x000fe4000fffe0ff */
[----:B------:R-:W-:Y:S02]  /*14f0*/  UIADD3 UR4, UPT, UPT, -UR5, UR4, URZ ;  /* 0x0000000405047290 */ /* 0x000fe4000fffe1ff */
[----:B------:R-:W-:Y:S02]  /*1500*/  UIMAD UR45, UR6, UR10, UR45 ;  /* 0x0000000a062d72a4 */ /* 0x000fe4000f8e022d */
[----:B------:R-:W-:-:S12]  /*1510*/  UIMAD UR44, UR4, UR12, UR44 ;  /* 0x0000000c042c72a4 */ /* 0x000fd8000f8e022c */
.L_x_16:
[----:B------:R-:W-:Y:S01]  /*1520*/  BAR.SYNC.DEFER_BLOCKING 0x0 ;  /* 0x0000000000007b1d */ /* 0x000fe20000010000 */
[----:B------:R-:W-:Y:S01]  /*1530*/  UISETP.NE.AND UP0, UPT, UR15, 0x2, UPT ;  /* 0x000000020f00788c */ /* 0x000fe2000bf05270 */
[----:B------:R-:W-:Y:S02]  /*1540*/  ISETP.NE.OR P2, PT, R0, 0x2, !P2 ;  /* 0x000000020000780c */ /* 0x000fe40005745670 */
[----:B------:R-:W-:Y:S02]  /*1550*/  LOP3.LUT R0, R70, 0x1f, RZ, 0xc0, !PT ;  /* 0x0000001f46007812 */ /* 0x000fe400078ec0ff */
[----:B------:R-:W1:Y:S04]  /*1560*/  LDCU UR39, c[0x0][0xc24] ;  /* 0x00018480ff2777ac */ /* 0x000e680008000800 */
[----:B------:R-:W-:Y:S05]  /*1570*/  BRA.U UP0, `(.L_x_17) ;  /* 0x0000002500c87547 */ /* 0x000fea000b800000 */
[----:B------:R-:W2:Y:S01]  /*1580*/  LDCU UR5, c[0x0][0x388] ;  /* 0x00007100ff0577ac */ /* 0x000ea20008000800 */
[----:B------:R-:W-:Y:S01]  /*1590*/  PLOP3.LUT P1, PT, PT, PT, UP2, 0x80, 0x8 ;  /* 0x000000000008781c */ /* 0x000fe20003f2f028 */
[----:B------:R-:W-:Y:S01]  /*15a0*/  IMAD.MOV.U32 R2, RZ, RZ, RZ ;  /* 0x000000ffff027224 */ /* 0x000fe200078e00ff */
[----:B------:R-:W-:Y:S01]  /*15b0*/  ISETP.EQ.OR P3, PT, R0, RZ, P2 ;  /* 0x000000ff0000720c */ /* 0x000fe20001762670 */
[----:B------:R-:W3:Y:S01]  /*15c0*/  LDCU UR8, c[0x0][0x38c] ;  /* 0x00007180ff0877ac */ /* 0x000ee20008000800 */
[----:B------:R-:W-:Y:S01]  /*15d0*/  PLOP3.LUT P1, PT, P1, PT, PT, 0x8, 0x80 ;  /* 0x000000000080781c */ /* 0x000fe20000f2e170 */
[----:B------:R-:W4:Y:S01]  /*15e0*/  LDCU.64 UR6, c[0x0][0x390] ;  /* 0x00007200ff0677ac */ /* 0x000f220008000a00 */
[----:B------:R-:W1:Y:S01]  /*15f0*/  LDCU UR52, c[0x0][0x370] ;  /* 0x00006e00ff3477ac */ /* 0x000e620008000800 */
[----:B------:R-:W1:Y:S01]  /*1600*/  LDCU.64 UR42, c[0x0][0x348] ;  /* 0x00006900ff2a77ac */ /* 0x000e620008000a00 */
[----:B--2---:R-:W-:Y:S01]  /*1610*/  UIADD3 UR5, UPT, UPT, UR5, 0x3f, URZ ;  /* 0x0000003f05057890 */ /* 0x004fe2000fffe0ff */
[----:B------:R-:W2:Y:S03]  /*1620*/  LDCU UR51, c[0x0][0x374] ;  /* 0x00006e80ff3377ac */ /* 0x000ea60008000800 */
[----:B------:R-:W-:Y:S01]  /*1630*/  USHF.R.S32.HI UR4, URZ, 0x1f, UR5 ;  /* 0x0000001fff047899 */ /* 0x000fe20008011405 */
[----:B------:R-:W-:Y:S01]  /*1640*/  UMOV UR26, 0x1 ;  /* 0x00000001001a7882 */ /* 0x000fe20000000000 */
[----:B------:R-:W-:-:S02]  /*1650*/  UMOV UR30, URZ ;  /* 0x000000ff001e7c82 */ /* 0x000fc40008000000 */
[----:B------:R-:W-:Y:S01]  /*1660*/  ULEA.HI UR4, UR4, UR5, URZ, 0x6 ;  /* 0x0000000504047291 */ /* 0x000fe2000f8f30ff */
[----:B------:R-:W-:Y:S01]  /*1670*/  UMOV UR31, URZ ;  /* 0x000000ff001f7c82 */ /* 0x000fe20008000000 */
[----:B------:R-:W-:Y:S02]  /*1680*/  UMOV UR38, URZ ;  /* 0x000000ff00267c82 */ /* 0x000fe40008000000 */
[----:B------:R-:W-:-:S04]  /*1690*/  USHF.R.S32.HI UR4, URZ, 0x6, UR4 ;  /* 0x00000006ff047899 */ /* 0x000fc80008011404 */
[----:B---3--:R-:W-:-:S04]  /*16a0*/  UIMAD UR4, UR4, UR8, URZ ;  /* 0x00000008040472a4 */ /* 0x008fc8000f8e02ff */
[----:B----4-:R-:W-:-:S04]  /*16b0*/  UIMAD UR4, UR4, UR6, URZ ;  /* 0x00000006040472a4 */ /* 0x010fc8000f8e02ff */
[----:B------:R-:W-:-:S04]  /*16c0*/  UIMAD UR53, UR4, UR7, URZ ;  /* 0x00000007043572a4 */ /* 0x000fc8000f8e02ff */
[----:B------:R-:W-:Y:S02]  /*16d0*/  UISETP.NE.AND UP1, UPT, UR53, URZ, UPT ;  /* 0x000000ff3500728c */ /* 0x000fe4000bf25270 */
[----:B------:R-:W-:-:S04]  /*16e0*/  UISETP.LT.U32.AND UP0, UPT, UR53, 0x1b, UPT ;  /* 0x0000001b3500788c */ /* 0x000fc8000bf01070 */
[----:B------:R-:W-:-:S04]  /*16f0*/  USEL UR4, UR53, 0x1b, UP0 ;  /* 0x0000001b35047887 */ /* 0x000fc80008000000 */
[----:B------:R-:W-:Y:S02]  /*1700*/  UIADD3 UR5, UPT, UPT, UR4, -0x1, URZ ;  /* 0xffffffff04057890 */ /* 0x000fe4000fffe0ff */
[----:B------:R-:W-:Y:S02]  /*1710*/  @!UP1 UIADD3 UR5, UPT, UPT, UR4, URZ, URZ ;  /* 0x000000ff04059290 */ /* 0x000fe4000fffe0ff */
[----:B------:R-:W-:Y:S02]  /*1720*/  UIADD3 UR50, UPT, UPT, UR53, -UR4, URZ ;  /* 0x8000000435327290 */ /* 0x000fe4000fffe0ff */
[----:B-12---:R-:W-:-:S12]  /*1730*/  UIADD3 UR54, UPT, UPT, UR5, 0x1, URZ ;  /* 0x0000000105367890 */ /* 0x006fd8000fffe0ff */
.L_x_33:
[----:B------:R-:W1:Y:S01]  /*1740*/  S2UR UR36, SR_CgaCtaId ;  /* 0x00000000002479c3 */ /* 0x000e620000008800 */
[----:B------:R-:W-:Y:S01]  /*1750*/  UMOV UR4, 0x400 ;  /* 0x0000040000047882 */ /* 0x000fe20000000000 */
[----:B------:R-:W-:Y:S01]  /*1760*/  MOV R0, UR26 ;  /* 0x0000001a00007c02 */ /* 0x000fe20008000f00 */
[----:B------:R-:W-:Y:S02]  /*1770*/  UISETP.NE.AND UP0, UPT, UR53, URZ, UPT ;  /* 0x000000ff3500728c */ /* 0x000fe4000bf05270 */
[----:B------:R-:W-:Y:S01]  /*1780*/  USHF.L.U32 UR44, UR44, 0x6, URZ ;  /* 0x000000062c2c7899 */ /* 0x000fe200080006ff */
[----:B------:R-:W-:Y:S01]  /*1790*/  SHF.L.U32 R0, R0, 0x1f, RZ ;  /* 0x0000001f00007819 */ /* 0x000fe200000006ff */
[----:B------:R-:W-:Y:S01]  /*17a0*/  USHF.L.U32 UR18, UR45, 0x6, URZ ;  /* 0x000000062d127899 */ /* 0x000fe200080006ff */
[----:B------:R-:W-:Y:S01]  /*17b0*/  UMOV UR27, URZ ;  /* 0x000000ff001b7c82 */ /* 0x000fe20008000000 */
[----:B------:R-:W-:Y:S01]  /*17c0*/  UMOV UR22, URZ ;  /* 0x000000ff00167c82 */ /* 0x000fe20008000000 */
[----:B------:R-:W-:Y:S01]  /*17d0*/  UMOV UR21, URZ ;  /* 0x000000ff00157c82 */ /* 0x000fe20008000000 */
[----:B------:R-:W-:Y:S01]  /*17e0*/  UMOV UR20, URZ ;  /* 0x000000ff00147c82 */ /* 0x000fe20008000000 */
[----:B-1----:R-:W-:-:S04]  /*17f0*/  ULEA UR36, UR36, UR4, 0x18 ;  /* 0x0000000424247291 */ /* 0x002fc8000f8ec0ff */
[----:B------:R-:W-:-:S09]  /*1800*/  ULEA UR4, UR30, UR36, 0x3 ;  /* 0x000000241e047291 */ /* 0x000fd2000f8e18ff */
[----:B------:R1:W2:Y:S01]  /*1810*/  SYNCS.PHASECHK.TRANS64.TRYWAIT P0, [UR4+0xd8], R0 ;  /* 0x0000d800ff0075a7 */ /* 0x0002a20008001104 */
[----:B------:R-:W-:Y:S05]  /*1820*/  BRA.U !UP0, `(.L_x_18) ;  /* 0x0000000508947547 */ /* 0x000fea000b800000 */
[----:B------:R-:W3:Y:S01]  /*1830*/  LDCU.128 UR12, c[0x0][0x480] ;  /* 0x00009000ff0c77ac */ /* 0x000ee20008000c00 */
[----:B------:R-:W4:Y:S01]  /*1840*/  LDCU.128 UR8, c[0x0][0x490] ;  /* 0x00009200ff0877ac */ /* 0x000f220008000c00 */
[----:B------:R-:W1:Y:S01]  /*1850*/  LDCU.64 UR20, c[0x0][0x4c0] ;  /* 0x00009800ff1477ac */ /* 0x000e620008000a00 */
[----:B------:R-:W1:Y:S01]  /*1860*/  LDCU.64 UR16, c[0x0][0x4f0] ;  /* 0x00009e00ff1077ac */ /* 0x000e620008000a00 */
[----:B------:R-:W1:Y:S01]  /*1870*/  LDCU UR19, c[0x0][0x4c8] ;  /* 0x00009900ff1377ac */ /* 0x000e620008000800 */
[----:B---3--:R-:W-:Y:S02]  /*1880*/  UIMAD.WIDE.U32 UR4, UR44, UR13, URZ ;  /* 0x0000000d2c0472a5 */ /* 0x008fe4000f8e00ff */
[----:B------:R-:W-:Y:S02]  /*1890*/  UISETP.NE.AND UP0, UPT, UR12, 0x1, UPT ;  /* 0x000000010c00788c */ /* 0x000fe4000bf05270 */
[----:B------:R-:W-:Y:S01]  /*18a0*/  USHF.R.U32.HI UR5, URZ, UR14, UR5 ;  /* 0x0000000eff057299 */ /* 0x000fe20008011605 */
[----:B------:R-:W3:Y:S03]  /*18b0*/  LDCU UR45, c[0x0][0x38c] ;  /* 0x00007180ff2d77ac */ /* 0x000ee60008000800 */
[----:B------:R-:W-:-:S02]  /*18c0*/  USEL UR5, UR44, UR5, !UP0 ;  /* 0x000000052c057287 */ /* 0x000fc4000c000000 */
[----:B------:R-:W-:Y:S02]  /*18d0*/  UISETP.NE.AND UP0, UPT, UR15, 0x1, UPT ;  /* 0x000000010f00788c */ /* 0x000fe4000bf05270 */
[----:B----4-:R-:W-:Y:S01]  /*18e0*/  UIMAD.WIDE.U32 UR6, UR5, UR8, URZ ;  /* 0x00000008050672a5 */ /* 0x010fe2000f8e00ff */
[----:B------:R-:W4:Y:S01]  /*18f0*/  LDCU UR8, c[0x0][0x4a0] ;  /* 0x00009400ff0877ac */ /* 0x000f220008000800 */
[----:B------:R-:W1:Y:S05]  /*1900*/  LDCU UR23, c[0x0][0x4cc] ;  /* 0x00009980ff1777ac */ /* 0x000e6a0008000800 */
[----:B------:R-:W-:Y:S01]  /*1910*/  UMOV UR4, UR7 ;  /* 0x0000000700047c82 */ /* 0x000fe20008000000 */
[----:B------:R-:W1:Y:S01]  /*1920*/  LDCU.64 UR40, c[0x0][0x390] ;  /* 0x00007200ff2877ac */ /* 0x000e620008000a00 */
[----:B------:R-:W-:Y:S01]  /*1930*/  USHF.R.U32.HI UR4, URZ, UR9, UR4 ;  /* 0x00000009ff047299 */ /* 0x000fe20008011604 */
[----:B------:R-:W1:Y:S03]  /*1940*/  LDCU UR9, c[0x0][0x4ec] ;  /* 0x00009d80ff0977ac */ /* 0x000e660008000800 */
[----:B------:R-:W-:-:S02]  /*1950*/  USEL UR4, UR5, UR4, !UP0 ;  /* 0x0000000405047287 */ /* 0x000fc4000c000000 */
[----:B------:R-:W-:Y:S02]  /*1960*/  UISETP.NE.AND UP0, UPT, UR10, 0x1, UPT ;  /* 0x000000010a00788c */ /* 0x000fe4000bf05270 */
[----:B------:R-:W-:Y:S01]  /*1970*/  UIMAD.WIDE.U32 UR6, UR4, UR11, URZ ;  /* 0x0000000b040672a5 */ /* 0x000fe2000f8e00ff */
[----:B------:R-:W1:Y:S01]  /*1980*/  LDCU.64 UR24, c[0x0][0x4d0] ;  /* 0x00009a00ff1877ac */ /* 0x000e620008000a00 */
[----:B------:R-:W-:-:S05]  /*1990*/  UIADD3 UR38, UPT, UPT, UR54, UR31, URZ ;  /* 0x0000001f36267290 */ /* 0x000fca000fffe0ff */
[----:B------:R-:W-:Y:S01]  /*19a0*/  UMOV UR6, UR7 ;  /* 0x0000000700067c82 */ /* 0x000fe20008000000 */
[----:B------:R-:W-:Y:S02]  /*19b0*/  UIADD3 UR7, UPT, UPT, -UR4, URZ, URZ ;  /* 0x000000ff04077290 */ /* 0x000fe4000fffe1ff */
[----:B----4-:R-:W-:Y:S02]  /*19c0*/  USHF.R.U32.HI UR6, URZ, UR8, UR6 ;  /* 0x00000008ff067299 */ /* 0x010fe40008011606 */
[----:B------:R-:W-:Y:S02]  /*19d0*/  UIADD3 UR8, UPT, UPT, -UR5, URZ, URZ ;  /* 0x000000ff05087290 */ /* 0x000fe4000fffe1ff */
[----:B------:R-:W-:Y:S02]  /*19e0*/  USEL UR14, UR4, UR6, !UP0 ;  /* 0x00000006040e7287 */ /* 0x000fe4000c000000 */
[----:B------:R-:W-:Y:S02]  /*19f0*/  UIMAD UR7, UR15, UR7, UR5 ;  /* 0x000000070f0772a4 */ /* 0x000fe4000f8e0205 */
[----:B------:R-:W-:-:S02]  /*1a00*/  UIADD3 UR6, UPT, UPT, -UR14, URZ, URZ ;  /* 0x000000ff0e067290 */ /* 0x000fc4000fffe1ff */
[----:B------:R-:W-:Y:S02]  /*1a10*/  UIMAD UR8, UR12, UR8, UR44 ;  /* 0x000000080c0872a4 */ /* 0x000fe4000f8e022c */
[----:B------:R-:W-:Y:S02]  /*1a20*/  UIMAD UR13, UR10, UR6, UR4 ;  /* 0x000000060a0d72a4 */ /* 0x000fe4000f8e0204 */
[----:B-1----:R-:W-:Y:S02]  /*1a30*/  UIMAD UR11, UR8, UR20, UR9 ;  /* 0x00000014080b72a4 */ /* 0x002fe4000f8e0209 */
[----:B------:R-:W-:Y:S01]  /*1a40*/  UIMAD UR12, UR7, UR21, UR16 ;  /* 0x00000015070c72a4 */ /* 0x000fe2000f8e0210 */
[----:B------:R-:W1:Y:S02]  /*1a50*/  LDCU.64 UR4, c[0x0][0x4f8] ;  /* 0x00009f00ff0477ac */ /* 0x000e640008000a00 */
[----:B------:R-:W4:Y:S01]  /*1a60*/  LDCU UR6, c[0x0][0x500] ;  /* 0x0000a000ff0677ac */ /* 0x000f220008000800 */
[----:B------:R-:W-:Y:S01]  /*1a70*/  UIMAD UR13, UR13, UR19, UR17 ;  /* 0x000000130d0d72a4 */ /* 0x000fe2000f8e0211 */
[----:B------:R-:W-:Y:S01]  /*1a80*/  UMOV UR27, URZ ;  /* 0x000000ff001b7c82 */ /* 0x000fe20008000000 */
[----:B------:R-:W-:Y:S01]  /*1a90*/  UMOV UR7, UR30 ;  /* 0x0000001e00077c82 */ /* 0x000fe20008000000 */
[----:B------:R-:W-:Y:S01]  /*1aa0*/  UMOV UR20, URZ ;  /* 0x000000ff00147c82 */ /* 0x000fe20008000000 */
[----:B------:R-:W-:Y:S01]  /*1ab0*/  UMOV UR21, URZ ;  /* 0x000000ff00157c82 */ /* 0x000fe20008000000 */
[----:B---3--:R-:W-:-:S07]  /*1ac0*/  UMOV UR22, URZ ;  /* 0x000000ff00167c82 */ /* 0x008fce0008000000 */
.L_x_23:
[----:B------:R-:W-:Y:S01]  /*1ad0*/  @!P2 MOV R3, 0x2000 ;  /* 0x000020000003a802 */ /* 0x000fe20000000f00 */
[----:B------:R-:W-:Y:S01]  /*1ae0*/  ULEA UR9, UR7, UR36, 0x3 ;  /* 0x0000002407097291 */ /* 0x000fe2000f8e18ff */
[----:B--2---:R-:W-:Y:S11]  /*1af0*/  @P0 BRA `(.L_x_19) ;  /* 0x0000000000100947 */ /* 0x004ff60003800000 */
[----:B------:R-:W-:Y:S04]  /*1b00*/  MOV R4, UR26 ;  /* 0x0000001a00047c02 */ /* 0x000fe80008000f00 */
[----:B------:R-:W-:Y:S04]  /*1b10*/  SHF.L.U32 R4, R4, 0x1f, RZ ;  /* 0x0000001f04047819 */ /* 0x000fe800000006ff */
[----:B------:R-:W2:Y:S02]  /*1b20*/  SYNCS.PHASECHK.TRANS64.TRYWAIT P0, [UR9+0xd8], R4 ;  /* 0x0000d804ff0075a7 */ /* 0x000ea40008001109 */
[----:B--2---:R-:W-:Y:S05]  /*1b30*/  @!P0 BRA `(.L_x_20) ;  /* 0x0000005c00b08947 */ /* 0x004fea0003800000 */
.L_x_19:
[----:B------:R3:W-:Y:S01]  /*1b40*/  @!P2 SYNCS.ARRIVE.TRANS64 RZ, [UR9], R3 ;  /* 0x00000003ffffa9a7 */ /* 0x0007e20008000009 */
[----:B------:R-:W-:Y:S04]  /*1b50*/  BSSY.RECONVERGENT B0, `(.L_x_21) ;  /* 0x0000003000007945 */ /* 0x000fe80003800200 */
[----:B------:R-:W-:Y:S05]  /*1b60*/  @P3 BRA `(.L_x_22) ;  /* 0x0000000000043947 */ /* 0x000fea0003800000 */
[----:B-1--4-:R-:W-:Y:S05]  /*1b70*/  BPT.TRAP 0x1 ;  /* 0x000000040000795c */ /* 0x012fea0000300000 */
.L_x_22:
[----:B-1--4-:R-:W-:Y:S05]  /*1b80*/  BSYNC.RECONVERGENT B0 ;  /* 0x0000000000007941 */ /* 0x012fea0003800200 */
.L_x_21:
[----:B------:R-:W-:Y:S02]  /*1b90*/  UIADD3 UR8, UPT, UPT, UR7, 0x1, URZ ;  /* 0x0000000107087890 */ /* 0x000fe4000fffe0ff */
[----:B------:R-:W-:Y:S02]  /*1ba0*/  UIMAD UR15, UR20, UR23, UR4 ;  /* 0x00000017140f72a4 */ /* 0x000fe4000f8e0204 */
[----:B------:R-:W-:Y:S02]  /*1bb0*/  UISETP.NE.AND UP0, UPT, UR8, 0x1b, UPT ;  /* 0x0000001b0800788c */ /* 0x000fe4000bf05270 */
[----:B------:R-:W-:Y:S02]  /*1bc0*/  ULEA UR16, UR7, UR36, 0xc ;  /* 0x0000002407107291 */ /* 0x000fe4000f8e60ff */
[----:B------:R-:W-:Y:S02]  /*1bd0*/  USEL UR10, URZ, 0x1, UP0 ;  /* 0x00000001ff0a7887 */ /* 0x000fe40008000000 */
[----:B------:R-:W-:Y:S02]  /*1be0*/  USEL UR30, UR8, URZ, UP0 ;  /* 0x000000ff081e7287 */ /* 0x000fe40008000000 */
[----:B------:R-:W-:Y:S02]  /*1bf0*/  ULOP3.LUT UR26, UR26, UR10, URZ, 0x3c, !UPT ;  /* 0x0000000a1a1a7292 */ /* 0x000fe4000f8e3cff */
[----:B------:R-:W-:Y:S02]  /*1c00*/  ULEA UR8, UR30, UR36, 0x3 ;  /* 0x000000241e087291 */ /* 0x000fe4000f8e18ff */
[----:B------:R-:W-:Y:S02]  /*1c10*/  UIADD3 UR34, UP0, UPT, UR42, 0x80, URZ ;  /* 0x000000802a227890 */ /* 0x000fe4000ff1e0ff */
[----:B------:R-:W-:Y:S01]  /*1c20*/  USHF.L.U32 UR10, UR27, 0x6, URZ ;  /* 0x000000061b0a7899 */ /* 0x000fe200080006ff */
[----:B--2---:R-:W-:Y:S01]  /*1c30*/  MOV R0, UR26 ;  /* 0x0000001a00007c02 */ /* 0x004fe20008000f00 */
[----:B------:R-:W-:Y:S02]  /*1c40*/  UIADD3.X UR35, UPT, UPT, URZ, UR43, URZ, UP0, !UPT ;  /* 0x0000002bff237290 */ /* 0x000fe400087fe4ff */
[----:B------:R-:W-:Y:S01]  /*1c50*/  UIADD3 UR32, UP3, UPT, UR42, 0x200, URZ ;  /* 0x000002002a207890 */ /* 0x000fe2000ff7e0ff */
[----:B------:R-:W-:Y:S01]  /*1c60*/  SHF.L.U32 R0, R0, 0x1f, RZ ;  /* 0x0000001f00007819 */ /* 0x000fe200000006ff */
[----:B------:R-:W-:Y:S02]  /*1c70*/  UIADD3 UR37, UPT, UPT, UR20, 0x1, URZ ;  /* 0x0000000114257890 */ /* 0x000fe4000fffe0ff */
[----:B------:R-:W-:Y:S01]  /*1c80*/  UIADD3.X UR33, UPT, UPT, URZ, UR43, URZ, UP3, !UPT ;  /* 0x0000002bff217290 */ /* 0x000fe20009ffe4ff */
[----:B------:R1:W2:Y:S01]  /*1c90*/  SYNCS.PHASECHK.TRANS64.TRYWAIT P0, [UR8+0xd8], R0 ;  /* 0x0000d800ff0075a7 */ /* 0x0002a20008001108 */
[----:B------:R-:W-:Y:S02]  /*1ca0*/  UIMAD UR8, UR21, UR24, UR5 ;  /* 0x00000018150872a4 */ /* 0x000fe4000f8e0205 */
[----:B------:R-:W-:Y:S02]  /*1cb0*/  UIMAD UR7, UR22, UR25, UR6 ;  /* 0x00000019160772a4 */ /* 0x000fe4000f8e0206 */
[----:B------:R-:W-:Y:S02]  /*1cc0*/  ULEA UR15, UR8, UR15, 0x5 ;  /* 0x0000000f080f7291 */ /* 0x000fe4000f8e28ff */
[----:B------:R-:W-:Y:S02]  /*1cd0*/  UIADD3 UR8, UPT, UPT, UR16, 0x2600, URZ ;  /* 0x0000260010087890 */ /* 0x000fe4000fffe0ff */
[----:B------:R-:W-:Y:S02]  /*1ce0*/  ULEA UR7, UR7, UR15, 0xa ;  /* 0x0000000f07077291 */ /* 0x000fe4000f8e50ff */
[----:B------:R-:W-:Y:S02]  /*1cf0*/  UIADD3 UR16, UPT, UPT, UR16, 0x1d600, URZ ;  /* 0x0001d60010107890 */ /* 0x000fe4000fffe0ff */
[----:B------:R-:W-:Y:S02]  /*1d00*/  UPRMT UR7, UR7, 0x5410, URZ ;  /* 0x0000541007077896 */ /* 0x000fe400080000ff */
[----:B------:R-:W-:Y:S02]  /*1d10*/  UISETP.NE.AND UP2, UPT, UR37, UR45, UPT ;  /* 0x0000002d2500728c */ /* 0x000fe4000bf45270 */
[----:B------:R-:W-:Y:S02]  /*1d20*/  UIADD3 UR29, UPT, UPT, UR21, 0x1, URZ ;  /* 0x00000001151d7890 */ /* 0x000fe4000fffe0ff */
[----:B------:R-:W-:Y:S02]  /*1d30*/  UIADD3 UR28, UPT, UPT, UR22, 0x1, URZ ;  /* 0x00000001161c7890 */ /* 0x000fe4000fffe0ff */
[----:B------:R-:W-:Y:S01]  /*1d40*/  UIADD3 UR31, UPT, UPT, UR31, 0x1, URZ ;  /* 0x000000011f1f7890 */ /* 0x000fe2000fffe0ff */
[----:B------:R4:W-:Y:S01]  /*1d50*/  UTMALDG.5D.IM2COL [UR8], [UR34], UR7 ;  /* 0x00000008220073b4 */ /* 0x0009e20008060007 */
[----:B------:R-:W-:Y:S01]  /*1d60*/  UMOV UR46, 0x0 ;  /* 0x00000000002e7882 */ /* 0x000fe20000000000 */
[----:B------:R-:W-:Y:S01]  /*1d70*/  UMOV UR47, 0x10000000 ;  /* 0x10000000002f7882 */ /* 0x000fe20000000000 */
[----:B------:R-:W-:Y:S01]  /*1d80*/  UMOV UR17, UR9 ;  /* 0x0000000900117c82 */ /* 0x000fe20008000000 */
[----:B------:R-:W-:Y:S01]  /*1d90*/  @UP2 UIADD3 UR29, UPT, UPT, UR21, URZ, URZ ;  /* 0x000000ff151d2290 */ /* 0x000fe2000fffe0ff */
[----:B------:R-:W-:Y:S03]  /*1da0*/  UMOV UR19, UR10 ;  /* 0x0000000a00137c82 */ /* 0x000fe60008000000 */
[----:B------:R-:W-:Y:S01]  /*1db0*/  UISETP.NE.AND UP1, UPT, UR29, UR40, UPT ;  /* 0x000000281d00728c */ /* 0x000fe2000bf25270 */
[----:B------:R3:W-:Y:S10]  /*1dc0*/  UTMALDG.5D [UR16], [UR32], desc[UR46] ;  /* 0x00002e10200075b4 */ /* 0x0007f40008021000 */
[----:B------:R-:W-:Y:S04]  /*1dd0*/  @UP1 UIADD3 UR28, UPT, UPT, UR22, URZ, URZ ;  /* 0x000000ff161c1290 */ /* 0x000fe8000fffe0ff */
[----:B------:R-:W-:Y:S02]  /*1de0*/  UISETP.NE.AND UP0, UPT, UR28, UR41, UPT ;  /* 0x000000291c00728c */ /* 0x000fe4000bf05270 */
[----:B----4-:R-:W-:Y:S09]  /*1df0*/  UIADD3 UR8, UPT, UPT, UR27, 0x1, URZ ;  /* 0x000000011b087890 */ /* 0x010ff2000fffe0ff */
[----:B------:R-:W-:Y:S01]  /*1e00*/  @UP0 UIADD3 UR8, UPT, UPT, UR27, URZ, URZ ;  /* 0x000000ff1b080290 */ /* 0x000fe2000fffe0ff */
[----:B------:R-:W-:Y:S06]  /*1e10*/  UMOV UR7, UR30 ;  /* 0x0000001e00077c82 */ /* 0x000fec0008000000 */
[----:B------:R-:W-:Y:S01]  /*1e20*/  UMOV UR27, UR8 ;  /* 0x00000008001b7c82 */ /* 0x000fe20008000000 */
[----:B---3--:R-:W-:Y:S02]  /*1e30*/  USEL UR22, UR28, URZ, UP0 ;  /* 0x000000ff1c167287 */ /* 0x008fe40008000000 */
[----:B------:R-:W-:Y:S02]  /*1e40*/  UISETP.NE.AND UP0, UPT, UR31, UR38, UPT ;  /* 0x000000261f00728c */ /* 0x000fe4000bf05270 */
[----:B------:R-:W-:Y:S02]  /*1e50*/  USEL UR20, UR37, URZ, UP2 ;  /* 0x000000ff25147287 */ /* 0x000fe40009000000 */
[----:B------:R-:W-:Y:S05]  /*1e60*/  USEL UR21, UR29, URZ, UP1 ;  /* 0x000000ff1d157287 */ /* 0x000fea0008800000 */
[----:B-1----:R-:W-:Y:S07]  /*1e70*/  BRA.U UP0, `(.L_x_23) ;  /* 0xfffffffd00147547 */ /* 0x002fee000b83ffff */
.L_x_18:
[----:B------:R-:W-:Y:S01]  /*1e80*/  ULEA UR4, UR30, UR36, 0x3 ;  /* 0x000000241e047291 */ /* 0x000fe2000f8e18ff */
[----:B-1----:R-:W-:Y:S01]  /*1e90*/  MOV R0, UR26 ;  /* 0x0000001a00007c02 */ /* 0x002fe20008000f00 */
[----:B------:R-:W-:Y:S01]  /*1ea0*/  @!P1 SYNCS.ARRIVE.TRANS64.A1T0 RZ, [UR36+0x1c8], RZ ;  /* 0x0001c8ffffff99a7 */ /* 0x000fe20008100024 */
[----:B------:R-:W-:Y:S02]  /*1eb0*/  UISETP.GE.AND UP0, UPT, UR50, 0x1, UPT ;  /* 0x000000013200788c */ /* 0x000fe4000bf06270 */
[----:B------:R-:W-:-:S04]  /*1ec0*/  SHF.L.U32 R0, R0, 0x1f, RZ ;  /* 0x0000001f00007819 */ /* 0x000fc800000006ff */
[----:B--2---:R1:W2:Y:S03]  /*1ed0*/  SYNCS.PHASECHK.TRANS64.TRYWAIT P0, [UR4+0xd8], R0 ;  /* 0x0000d800ff0075a7 */ /* 0x0042a60008001104 */
[----:B------:R-:W-:Y:S05]  /*1ee0*/  BRA.U !UP0, `(.L_x_24) ;  /* 0x00000005088c7547 */ /* 0x000fea000b800000 */
[----:B------:R-:W3:Y:S01]  /*1ef0*/  LDCU.128 UR8, c[0x0][0x480] ;  /* 0x00009000ff0877ac */ /* 0x000ee20008000c00 */
[----:B------:R-:W4:Y:S01]  /*1f00*/  LDCU.128 UR32, c[0x0][0x490] ;  /* 0x00009200ff2077ac */ /* 0x000f220008000c00 */
[----:B------:R-:W1:Y:S01]  /*1f10*/  LDCU.64 UR28, c[0x0][0x4c0] ;  /* 0x00009800ff1c77ac */ /* 0x000e620008000a00 */
[----:B------:R-:W1:Y:S01]  /*1f20*/  LDCU UR13, c[0x0][0x4c8] ;  /* 0x00009900ff0d77ac */ /* 0x000e620008000800 */
[----:B------:R-:W1:Y:S01]  /*1f30*/  LDCU.64 UR16, c[0x0][0x4f0] ;  /* 0x00009e00ff1077ac */ /* 0x000e620008000a00 */
[----:B---3--:R-:W-:Y:S02]  /*1f40*/  UIMAD.WIDE.U32 UR4, UR44, UR9, URZ ;  /* 0x000000092c0472a5 */ /* 0x008fe4000f8e00ff */
[----:B------:R-:W-:Y:S02]  /*1f50*/  UISETP.NE.AND UP0, UPT, UR8, 0x1, UPT ;  /* 0x000000010800788c */ /* 0x000fe4000bf05270 */
[----:B------:R-:W-:Y:S01]  /*1f60*/  USHF.R.U32.HI UR5, URZ, UR10, UR5 ;  /* 0x0000000aff057299 */ /* 0x000fe20008011605 */
[----:B------:R-:W3:Y:S03]  /*1f70*/  LDCU UR9, c[0x0][0x4a0] ;  /* 0x00009400ff0977ac */ /* 0x000ee60008000800 */
[----:B------:R-:W-:-:S02]  /*1f80*/  USEL UR5, UR44, UR5, !UP0 ;  /* 0x000000052c057287 */ /* 0x000fc4000c000000 */
[----:B------:R-:W-:Y:S02]  /*1f90*/  UISETP.NE.AND UP0, UPT, UR11, 0x1, UPT ;  /* 0x000000010b00788c */ /* 0x000fe4000bf05270 */
[----:B----4-:R-:W-:Y:S01]  /*1fa0*/  UIMAD.WIDE.U32 UR6, UR5, UR32, URZ ;  /* 0x00000020050672a5 */ /* 0x010fe2000f8e00ff */
[----:B------:R-:W1:Y:S01]  /*1fb0*/  LDCU UR10, c[0x0][0x4ec] ;  /* 0x00009d80ff0a77ac */ /* 0x000e620008000800 */
[----:B------:R-:W4:Y:S05]  /*1fc0*/  LDCU UR46, c[0x0][0x38c] ;  /* 0x00007180ff2e77ac */ /* 0x000f2a0008000800 */
[----:B------:R-:W-:Y:S01]  /*1fd0*/  UMOV UR4, UR7 ;  /* 0x0000000700047c82 */ /* 0x000fe20008000000 */
[----:B------:R-:W1:Y:S01]  /*1fe0*/  LDCU UR23, c[0x0][0x4cc] ;  /* 0x00009980ff1777ac */ /* 0x000e620008000800 */
[----:B------:R-:W-:Y:S01]  /*1ff0*/  USHF.R.U32.HI UR4, URZ, UR33, UR4 ;  /* 0x00000021ff047299 */ /* 0x000fe20008011604 */
[----:B------:R-:W1:Y:S03]  /*2000*/  LDCU.64 UR40, c[0x0][0x390] ;  /* 0x00007200ff2877ac */ /* 0x000e660008000a00 */
[----:B------:R-:W-:-:S02]  /*2010*/  USEL UR4, UR5, UR4, !UP0 ;  /* 0x0000000405047287 */ /* 0x000fc4000c000000 */
[----:B------:R-:W-:Y:S02]  /*2020*/  UISETP.NE.AND UP0, UPT, UR34, 0x1, UPT ;  /* 0x000000012200788c */ /* 0x000fe4000bf05270 */
[----:B------:R-:W-:Y:S01]  /*2030*/  UIMAD.WIDE.U32 UR6, UR4, UR35, URZ ;  /* 0x00000023040672a5 */ /* 0x000fe2000f8e00ff */
[----:B------:R-:W1:Y:S01]  /*2040*/  LDCU.64 UR24, c[0x0][0x4d0] ;  /* 0x00009a00ff1877ac */ /* 0x000e620008000a00 */
[----:B------:R-:W-:-:S05]  /*2050*/  UIADD3 UR38, UPT, UPT, UR50, UR38, URZ ;  /* 0x0000002632267290 */ /* 0x000fca000fffe0ff */
[----:B------:R-:W-:Y:S01]  /*2060*/  UMOV UR6, UR7 ;  /* 0x0000000700067c82 */ /* 0x000fe20008000000 */
[----:B------:R-:W-:Y:S02]  /*2070*/  UIADD3 UR7, UPT, UPT, -UR5, URZ, URZ ;  /* 0x000000ff05077290 */ /* 0x000fe4000fffe1ff */
[----:B---3--:R-:W-:Y:S02]  /*2080*/  USHF.R.U32.HI UR6, URZ, UR9, UR6 ;  /* 0x00000009ff067299 */ /* 0x008fe40008011606 */
[----:B------:R-:W-:Y:S02]  /*2090*/  UIMAD UR7, UR8, UR7, UR44 ;  /* 0x00000007080772a4 */ /* 0x000fe4000f8e022c */
[----:B------:R-:W-:Y:S02]  /*20a0*/  USEL UR14, UR4, UR6, !UP0 ;  /* 0x00000006040e7287 */ /* 0x000fe4000c000000 */
[----:B------:R-:W-:Y:S02]  /*20b0*/  UIADD3 UR6, UPT, UPT, -UR4, URZ, URZ ;  /* 0x000000ff04067290 */ /* 0x000fe4000fffe1ff */
[----:B------:R-:W-:-:S02]  /*20c0*/  UIADD3 UR9, UPT, UPT, -UR14, URZ, URZ ;  /* 0x000000ff0e097290 */ /* 0x000fc4000fffe1ff */
[----:B------:R-:W-:Y:S02]  /*20d0*/  UIMAD UR12, UR11, UR6, UR5 ;  /* 0x000000060b0c72a4 */ /* 0x000fe4000f8e0205 */
[----:B------:R-:W-:Y:S02]  /*20e0*/  UIMAD UR9, UR34, UR9, UR4 ;  /* 0x00000009220972a4 */ /* 0x000fe4000f8e0204 */
[----:B-1----:R-:W-:Y:S01]  /*20f0*/  UIMAD UR11, UR7, UR28, UR10 ;  /* 0x0000001c070b72a4 */ /* 0x002fe2000f8e020a */
[----:B------:R-:W1:Y:S02]  /*2100*/  LDCU.64 UR4, c[0x0][0x4f8] ;  /* 0x00009f00ff0477ac */ /* 0x000e640008000a00 */
[----:B------:R-:W3:Y:S01]  /*2110*/  LDCU UR6, c[0x0][0x500] ;  /* 0x0000a000ff0677ac */ /* 0x000ee20008000800 */
[----:B------:R-:W-:Y:S02]  /*2120*/  UIMAD UR12, UR12, UR29, UR16 ;  /* 0x0000001d0c0c72a4 */ /* 0x000fe4000f8e0210 */
[----:B------:R-:W-:Y:S01]  /*2130*/  UIMAD UR13, UR9, UR13, UR17 ;  /* 0x0000000d090d72a4 */ /* 0x000fe2000f8e0211 */
[----:B------:R-:W-:Y:S01]  /*2140*/  UMOV UR37, UR50 ;  /* 0x0000003200257c82 */ /* 0x000fe20008000000 */
[----:B----4-:R-:W-:-:S10]  /*2150*/  UMOV UR7, UR30 ;  /* 0x0000001e00077c82 */ /* 0x010fd40008000000 */
.L_x_29:
[----:B------:R-:W-:Y:S01]  /*2160*/  @!P2 MOV R3, 0x2000 ;  /* 0x000020000003a802 */ /* 0x000fe20000000f00 */
[----:B------:R-:W-:Y:S01]  /*2170*/  ULEA UR9, UR7, UR36, 0x3 ;  /* 0x0000002407097291 */ /* 0x000fe2000f8e18ff */
[----:B--2---:R-:W-:Y:S11]  /*2180*/  @P0 BRA `(.L_x_25) ;  /* 0x0000000000100947 */ /* 0x004ff60003800000 */
[----:B------:R-:W-:Y:S04]  /*2190*/  MOV R4, UR26 ;  /* 0x0000001a00047c02 */ /* 0x000fe80008000f00 */
[----:B------:R-:W-:Y:S04]  /*21a0*/  SHF.L.U32 R4, R4, 0x1f, RZ ;  /* 0x0000001f04047819 */ /* 0x000fe800000006ff */
[----:B------:R-:W2:Y:S02]  /*21b0*/  SYNCS.PHASECHK.TRANS64.TRYWAIT P0, [UR9+0xd8], R4 ;  /* 0x0000d804ff0075a7 */ /* 0x000ea40008001109 */
[----:B--2---:R-:W-:Y:S05]  /*21c0*/  @!P0 BRA `(.L_x_26) ;  /* 0x0000005800248947 */ /* 0x004fea0003800000 */
.L_x_25:
[----:B------:R4:W-:Y:S01]  /*21d0*/  @!P2 SYNCS.ARRIVE.TRANS64 RZ, [UR9], R3 ;  /* 0x00000003ffffa9a7 */ /* 0x0009e20008000009 */
[----:B------:R-:W-:Y:S04]  /*21e0*/  BSSY.RECONVERGENT B0, `(.L_x_27) ;  /* 0x0000003000007945 */ /* 0x000fe80003800200 */
[----:B------:R-:W-:Y:S05]  /*21f0*/  @P3 BRA `(.L_x_28) ;  /* 0x0000000000043947 */ /* 0x000fea0003800000 */
[----:B-1-3--:R-:W-:Y:S05]  /*2200*/  BPT.TRAP 0x1 ;  /* 0x000000040000795c */ /* 0x00afea0000300000 */
.L_x_28:
[----:B-1-3--:R-:W-:Y:S05]  /*2210*/  BSYNC.RECONVERGENT B0 ;  /* 0x0000000000007941 */ /* 0x00afea0003800200 */
.L_x_27:
        /* <DEDUP_REMOVED lines=8> */
[----:B------:R-:W-:Y:S02]  /*22a0*/  UIMAD UR10, UR21, UR24, UR5 ;  /* 0x00000018150a72a4 */ /* 0x000fe4000f8e0205 */
[----:B------:R-:W-:Y:S01]  /*22b0*/  UIMAD UR7, UR22, UR25, UR6 ;  /* 0x00000019160772a4 */ /* 0x000fe2000f8e0206 */
[----:B--2---:R-:W-:Y:S01]  /*22c0*/  MOV R0, UR26 ;  /* 0x0000001a00007c02 */ /* 0x004fe20008000f00 */
[----:B------:R-:W-:Y:S02]  /*22d0*/  ULEA UR10, UR10, UR15, 0x5 ;  /* 0x0000000f0a0a7291 */ /* 0x000fe4000f8e28ff */
[----:B------:R-:W-:Y:S01]  /*22e0*/  UIADD3 UR34, UP0, UPT, UR42, 0x80, URZ ;  /* 0x000000802a227890 */ /* 0x000fe2000ff1e0ff */
[----:B------:R-:W-:Y:S01]  /*22f0*/  SHF.L.U32 R0, R0, 0x1f, RZ ;  /* 0x0000001f00007819 */ /* 0x000fe200000006ff */
[----:B------:R-:W-:Y:S02]  /*2300*/  ULEA UR7, UR7, UR10, 0xa ;  /* 0x0000000a07077291 */ /* 0x000fe4000f8e50ff */
[----:B------:R-:W-:Y:S01]  /*2310*/  USHF.L.U32 UR19, UR27, 0x6, URZ ;  /* 0x000000061b137899 */ /* 0x000fe200080006ff */
[----:B------:R1:W2:Y:S01]  /*2320*/  SYNCS.PHASECHK.TRANS64.TRYWAIT P0, [UR8+0xd8], R0 ;  /* 0x0000d800ff0075a7 */ /* 0x0002a20008001108 */
[----:B------:R-:W-:Y:S02]  /*2330*/  UIADD3.X UR35, UPT, UPT, URZ, UR43, URZ, UP0, !UPT ;  /* 0x0000002bff237290 */ /* 0x000fe400087fe4ff */
[----:B------:R-:W-:Y:S02]  /*2340*/  UIADD3 UR8, UPT, UPT, UR16, 0x2600, URZ ;  /* 0x0000260010087890 */ /* 0x000fe4000fffe0ff */
[----:B------:R-:W-:Y:S02]  /*2350*/  UPRMT UR7, UR7, 0x5410, URZ ;  /* 0x0000541007077896 */ /* 0x000fe400080000ff */
[----:B------:R-:W-:Y:S02]  /*2360*/  UIADD3 UR32, UP3, UPT, UR42, 0x200, URZ ;  /* 0x000002002a207890 */ /* 0x000fe4000ff7e0ff */
[----:B------:R-:W-:Y:S02]  /*2370*/  UIADD3 UR16, UPT, UPT, UR16, 0x1d600, URZ ;  /* 0x0001d60010107890 */ /* 0x000fe4000fffe0ff */
[----:B------:R-:W-:Y:S02]  /*2380*/  UIADD3.X UR33, UPT, UPT, URZ, UR43, URZ, UP3, !UPT ;  /* 0x0000002bff217290 */ /* 0x000fe40009ffe4ff */
[----:B------:R-:W-:Y:S02]  /*2390*/  UIADD3 UR31, UPT, UPT, UR20, 0x1, URZ ;  /* 0x00000001141f7890 */ /* 0x000fe4000fffe0ff */
[----:B------:R-:W-:Y:S02]  /*23a0*/  UIADD3 UR29, UPT, UPT, UR21, 0x1, URZ ;  /* 0x00000001151d7890 */ /* 0x000fe4000fffe0ff */
[----:B------:R-:W-:Y:S02]  /*23b0*/  UISETP.NE.AND UP2, UPT, UR31, UR46, UPT ;  /* 0x0000002e1f00728c */ /* 0x000fe4000bf45270 */
[----:B------:R-:W-:Y:S01]  /*23c0*/  UIADD3 UR28, UPT, UPT, UR22, 0x1, URZ ;  /* 0x00000001161c7890 */ /* 0x000fe2000fffe0ff */
[----:B------:R-:W-:Y:S01]  /*23d0*/  UMOV UR10, UR19 ;  /* 0x00000013000a7c82 */ /* 0x000fe20008000000 */
[----:B------:R-:W-:Y:S01]  /*23e0*/  UMOV UR44, 0x0 ;  /* 0x00000000002c7882 */ /* 0x000fe20000000000 */
[----:B------:R3:W-:Y:S01]  /*23f0*/  UTMALDG.5D.IM2COL [UR8], [UR34], UR7 ;  /* 0x00000008220073b4 */ /* 0x0007e20008060007 */
[----:B------:R-:W-:Y:S01]  /*2400*/  UMOV UR45, 0x10000000 ;  /* 0x10000000002d7882 */ /* 0x000fe20000000000 */
[----:B------:R-:W-:Y:S04]  /*2410*/  UMOV UR17, UR9 ;  /* 0x0000000900117c82 */ /* 0x000fe80008000000 */
[----:B------:R-:W-:Y:S01]  /*2420*/  @UP2 UIADD3 UR29, UPT, UPT, UR21, URZ, URZ ;  /* 0x000000ff151d2290 */ /* 0x000fe2000fffe0ff */
[----:B------:R4:W-:Y:S03]  /*2430*/  UTMALDG.5D [UR16], [UR32], desc[UR44] ;  /* 0x00002c10200075b4 */ /* 0x0009e60008021000 */
[----:B------:R-:W-:Y:S11]  /*2440*/  UISETP.NE.AND UP1, UPT, UR29, UR40, UPT ;  /* 0x000000281d00728c */ /* 0x000ff6000bf25270 */
[----:B------:R-:W-:Y:S04]  /*2450*/  @UP1 UIADD3 UR28, UPT, UPT, UR22, URZ, URZ ;  /* 0x000000ff161c1290 */ /* 0x000fe8000fffe0ff */
[----:B------:R-:W-:Y:S02]  /*2460*/  UISETP.NE.AND UP0, UPT, UR28, UR41, UPT ;  /* 0x000000291c00728c */ /* 0x000fe4000bf05270 */
[----:B---3--:R-:W-:Y:S09]  /*2470*/  UIADD3 UR8, UPT, UPT, UR27, 0x1, URZ ;  /* 0x000000011b087890 */ /* 0x008ff2000fffe0ff */
[----:B------:R-:W-:Y:S02]  /*2480*/  @UP0 UIADD3 UR8, UPT, UPT, UR27, URZ, URZ ;  /* 0x000000ff1b080290 */ /* 0x000fe4000fffe0ff */
[----:B------:R-:W-:Y:S05]  /*2490*/  UIADD3 UR7, UPT, UPT, UR37, -0x1, URZ ;  /* 0xffffffff25077890 */ /* 0x000fea000fffe0ff */
[----:B------:R-:W-:Y:S01]  /*24a0*/  UMOV UR27, UR8 ;  /* 0x00000008001b7c82 */ /* 0x000fe20008000000 */
[----:B----4-:R-:W-:Y:S02]  /*24b0*/  USEL UR22, UR28, URZ, UP0 ;  /* 0x000000ff1c167287 */ /* 0x010fe40008000000 */
[----:B------:R-:W-:Y:S02]  /*24c0*/  UISETP.GT.U32.AND UP0, UPT, UR37, 0x1, UPT ;  /* 0x000000012500788c */ /* 0x000fe4000bf04070 */
[----:B------:R-:W-:Y:S02]  /*24d0*/  USEL UR20, UR31, URZ, UP2 ;  /* 0x000000ff1f147287 */ /* 0x000fe40009000000 */
[----:B------:R-:W-:Y:S01]  /*24e0*/  USEL UR21, UR29, URZ, UP1 ;  /* 0x000000ff1d157287 */ /* 0x000fe20008800000 */
[----:B------:R-:W-:Y:S01]  /*24f0*/  UMOV UR37, UR7 ;  /* 0x0000000700257c82 */ /* 0x000fe20008000000 */
[----:B------:R-:W-:Y:S03]  /*2500*/  UMOV UR7, UR30 ;  /* 0x0000001e00077c82 */ /* 0x000fe60008000000 */
[----:B-1----:R-:W-:Y:S07]  /*2510*/  BRA.U UP0, `(.L_x_29) ;  /* 0xfffffffd00107547 */ /* 0x002fee000b83ffff */
.L_x_24:
[----:B------:R-:W-:Y:S01]  /*2520*/  SHF.L.U32 R3, R2, 0x1f, RZ ;  /* 0x0000001f02037819 */ /* 0x000fe200000006ff */
[----:B------:R-:W-:-:S03]  /*2530*/  NOP ;  /* 0x0000000000007918 */ /* 0x000fc60000000000 */
[----:B--2---:R-:W2:Y:S02]  /*2540*/  SYNCS.PHASECHK.TRANS64.TRYWAIT P0, [UR36+0x1d0], R3 ;  /* 0x0001d003ff0075a7 */ /* 0x004ea40008001124 */
[----:B--2---:R-:W-:Y:S05]  /*2550*/  @!P0 BRA `(.L_x_30) ;  /* 0x0000005400588947 */ /* 0x004fea0003800000 */
.L_x_114:
[----:B------:R-:W2:Y:S01]  /*2560*/  LDS.128 R4, [UR36+0x210] ;  /* 0x00021024ff047984 */ /* 0x000ea20008000c00 */
[----:B------:R-:W-:Y:S02]  /*2570*/  UIADD3 UR4, UPT, UPT, UR36, 0x1d8, URZ ;  /* 0x000001d824047890 */ /* 0x000fe4000fffe0ff */
[----:B------:R-:W-:Y:S01]  /*2580*/  UISETP.GE.AND UP0, UPT, UR39, 0x1, UPT ;  /* 0x000000012700788c */ /* 0x000fe2000bf06270 */
[----:B------:R-:W-:Y:S01]  /*2590*/  @!PT LDS RZ, [RZ] ;  /* 0x00000000fffff984 */ /* 0x000fe20000000800 */
[----:B------:R-:W-:Y:S01]  /*25a0*/  @!PT LDS RZ, [RZ] ;  /* 0x00000000fffff984 */ /* 0x000fe20000000800 */
[----:B------:R-:W-:Y:S01]  /*25b0*/  @!PT LDS RZ, [RZ] ;  /* 0x00000000fffff984 */ /* 0x000fe20000000800 */
[----:B------:R-:W-:Y:S01]  /*25c0*/  @!PT LDS RZ, [RZ] ;  /* 0x00000000fffff984 */ /* 0x000fe20000000800 */
[----:B------:R3:W-:Y:S06]  /*25d0*/  MEMBAR.ALL.CTA ;  /* 0x0000000000007992 */ /* 0x0007ec0000008000 */
[----:B---3--:R-:W3:Y:S01]  /*25e0*/  FENCE.VIEW.ASYNC.S ;  /* 0x00000000000073c6 */ /* 0x008ee20000000000 */
[----:B------:R-:W-:-:S09]  /*25f0*/  UPRMT UR4, URZ, 0x654, UR4 ;  /* 0x00000654ff047896 */ /* 0x000fd20008000004 */
[----:B---3--:R-:W-:Y:S01]  /*2600*/  SYNCS.ARRIVE.TRANS64.RED.A1T0 RZ, [UR4], RZ ;  /* 0x000000ffffff79a7 */ /* 0x008fe20008100404 */
[----:B--2---:R-:W-:-:S13]  /*2610*/  LOP3.LUT P0, RZ, R6, 0x1, RZ, 0xc0, !PT ;  /* 0x0000000106ff7812 */ /* 0x004fda000780c0ff */
[----:B------:R-:W-:Y:S01]  /*2620*/  VOTEU.ANY UP1, P0 ;  /* 0x0000000000ff7886 */ /* 0x000fe20000020100 */
[----:B------:R-:W-:-:S13]  /*2630*/  PLOP3.LUT P0, PT, PT, PT, UP1, 0x80, 0x8 ;  /* 0x000000000008781c */ /* 0x000fda0003f0f018 */
[----:B-1----:R-:W-:Y:S02]  /*2640*/  @P0 MOV R0, R4 ;  /* 0x0000000400000202 */ /* 0x002fe40000000f00 */
[----:B------:R-:W-:Y:S02]  /*2650*/  @P0 LOP3.LUT R4, R5, 0xffff, RZ, 0xc0, !PT ;  /* 0x0000ffff05040812 */ /* 0x000fe400078ec0ff */
[----:B------:R-:W-:Y:S02]  /*2660*/  @P0 R2UR UR6, R0 ;  /* 0x00000000000602ca */ /* 0x000fe400000e0000 */
[----:B------:R-:W-:-:S11]  /*2670*/  @P0 R2UR UR5, R4 ;  /* 0x00000000040502ca */ /* 0x000fd600000e0000 */
[----:B------:R-:W-:Y:S02]  /*2680*/  @UP1 UMOV UR49, UR6 ;  /* 0x0000000600311c82 */ /* 0x000fe40008000000 */
[----:B------:R-:W-:Y:S01]  /*2690*/  @UP1 UMOV UR48, UR5 ;  /* 0x0000000500301c82 */ /* 0x000fe20008000000 */
[----:B------:R-:W-:Y:S05]  /*26a0*/  BRA.U !UP0, `(.L_x_31) ;  /* 0x0000000108d47547 */ /* 0x000fea000b800000 */
[----:B------:R-:W1:Y:S01]  /*26b0*/  LDCU.128 UR16, c[0x0][0xc10] ;  /* 0x00018200ff1077ac */ /* 0x000e620008000c00 */
[----:B------:R-:W2:Y:S01]  /*26c0*/  LDCU UR20, c[0x0][0xc20] ;  /* 0x00018400ff1477ac */ /* 0x000ea20008000800 */
[----:B------:R-:W3:Y:S01]  /*26d0*/  LDCU UR13, c[0x0][0xc0c] ;  /* 0x00018180ff0d77ac */ /* 0x000ee20008000800 */
[----:B------:R-:W4:Y:S01]  /*26e0*/  LDCU.64 UR14, c[0x0][0xc28] ;  /* 0x00018500ff0e77ac */ /* 0x000f220008000a00 */
[----:B------:R-:W-:Y:S02]  /*26f0*/  UISETP.NE.AND UP3, UPT, UR39, 0x1, UPT ;  /* 0x000000012700788c */ /* 0x000fe4000bf65270 */
[----:B-1----:R-:W-:Y:S02]  /*2700*/  UIMAD.WIDE.U32 UR4, UR51, UR19, URZ ;  /* 0x00000013330472a5 */ /* 0x002fe4000f8e00ff */
[----:B------:R-:W-:Y:S02]  /*2710*/  UIMAD.WIDE.U32 UR6, UR52, UR16, URZ ;  /* 0x00000010340672a5 */ /* 0x000fe4000f8e00ff */
[----:B------:R-:W-:-:S02]  /*2720*/  UISETP.NE.AND UP0, UPT, UR18, 0x1, UPT ;  /* 0x000000011200788c */ /* 0x000fc4000bf05270 */
[----:B------:R-:W-:Y:S01]  /*2730*/  UIMAD.WIDE.U32 UR10, UR48, UR19, URZ ;  /* 0x00000013300a72a5 */ /* 0x000fe2000f8e00ff */
[----:B------:R-:W-:Y:S01]  /*2740*/  UMOV UR4, UR5 ;  /* 0x0000000500047c82 */ /* 0x000fe20008000000 */
[----:B---3--:R-:W-:Y:S02]  /*2750*/  UISETP.NE.AND UP2, UPT, UR13, 0x1, UPT ;  /* 0x000000010d00788c */ /* 0x008fe4000bf45270 */
[----:B--2---:R-:W-:Y:S02]  /*2760*/  USHF.R.U32.HI UR5, URZ, UR20, UR4 ;  /* 0x00000014ff057299 */ /* 0x004fe40008011604 */
[----:B------:R-:W-:Y:S01]  /*2770*/  UIMAD.WIDE.U32 UR8, UR49, UR16, URZ ;  /* 0x00000010310872a5 */ /* 0x000fe2000f8e00ff */
[----:B------:R-:W-:Y:S01]  /*2780*/  UMOV UR4, UR7 ;  /* 0x0000000700047c82 */ /* 0x000fe20008000000 */
[----:B------:R-:W-:Y:S02]  /*2790*/  USEL UR5, UR51, UR5, !UP0 ;  /* 0x0000000533057287 */ /* 0x000fe4000c000000 */
[----:B------:R-:W-:-:S02]  /*27a0*/  USHF.R.U32.HI UR4, URZ, UR17, UR4 ;  /* 0x00000011ff047299 */ /* 0x000fc40008011604 */
[----:B----4-:R-:W-:Y:S02]  /*27b0*/  UIMAD.WIDE.U32 UR6, UR5, UR14, URZ ;  /* 0x0000000e050672a5 */ /* 0x010fe4000f8e00ff */
[----:B------:R-:W-:Y:S01]  /*27c0*/  USEL UR12, UR52, UR4, !UP2 ;  /* 0x00000004340c7287 */ /* 0x000fe2000d000000 */
[----:B------:R-:W-:Y:S02]  /*27d0*/  UMOV UR8, UR9 ;  /* 0x0000000900087c82 */ /* 0x000fe40008000000 */
[----:B------:R-:W-:Y:S01]  /*27e0*/  UMOV UR4, UR11 ;  /* 0x0000000b00047c82 */ /* 0x000fe20008000000 */
[----:B------:R-:W-:Y:S01]  /*27f0*/  UIMAD.WIDE.U32 UR10, UR12, UR14, URZ ;  /* 0x0000000e0c0a72a5 */ /* 0x000fe2000f8e00ff */
[----:B------:R-:W-:Y:S01]  /*2800*/  UMOV UR6, UR7 ;  /* 0x0000000700067c82 */ /* 0x000fe20008000000 */
[----:B------:R-:W-:Y:S02]  /*2810*/  USHF.R.U32.HI UR4, URZ, UR20, UR4 ;  /* 0x00000014ff047299 */ /* 0x000fe40008011604 */
[----:B------:R-:W-:-:S02]  /*2820*/  @UP3 USHF.R.U32.HI UR5, URZ, UR15, UR6 ;  /* 0x0000000fff053299 */ /* 0x000fc40008011606 */
[----:B------:R-:W-:Y:S01]  /*2830*/  USHF.R.U32.HI UR17, URZ, UR17, UR8 ;  /* 0x00000011ff117299 */ /* 0x000fe20008011608 */
[----:B------:R-:W-:Y:S01]  /*2840*/  UMOV UR6, UR11 ;  /* 0x0000000b00067c82 */ /* 0x000fe20008000000 */
[----:B------:R-:W-:Y:S02]  /*2850*/  USEL UR4, UR48, UR4, !UP0 ;  /* 0x0000000430047287 */ /* 0x000fe4000c000000 */
[----:B------:R-:W-:Y:S02]  /*2860*/  @UP3 USHF.R.U32.HI UR12, URZ, UR15, UR6 ;  /* 0x0000000fff0c3299 */ /* 0x000fe40008011606 */
[----:B------:R-:W-:Y:S02]  /*2870*/  UIMAD UR6, UR39, UR5, URZ ;  /* 0x00000005270672a4 */ /* 0x000fe4000f8e02ff */
[----:B------:R-:W-:Y:S02]  /*2880*/  USEL UR5, UR49, UR17, !UP2 ;  /* 0x0000001131057287 */ /* 0x000fe4000d000000 */
[----:B------:R-:W-:-:S02]  /*2890*/  UIMAD UR8, UR39, UR12, URZ ;  /* 0x0000000c270872a4 */ /* 0x000fc4000f8e02ff */
[----:B------:R-:W-:Y:S02]  /*28a0*/  UISETP.GE.AND UP0, UPT, UR4, UR6, UPT ;  /* 0x000000060400728c */ /* 0x000fe4000bf06270 */
[----:B------:R-:W-:Y:S02]  /*28b0*/  UIMAD.WIDE.U32 UR6, UR4, UR14, URZ ;  /* 0x0000000e040672a5 */ /* 0x000fe4000f8e00ff */
[----:B------:R-:W-:Y:S02]  /*28c0*/  UISETP.GE.OR UP0, UPT, UR5, UR8, UP0 ;  /* 0x000000080500728c */ /* 0x000fe40008706670 */
[----:B------:R-:W-:Y:S02]  /*28d0*/  UIMAD.WIDE.U32 UR8, UR5, UR14, URZ ;  /* 0x0000000e050872a5 */ /* 0x000fe4000f8e00ff */
[----:B------:R-:W-:Y:S01]  /*28e0*/  UIADD3 UR10, UPT, UPT, -UR4, URZ, URZ ;  /* 0x000000ff040a7290 */ /* 0x000fe2000fffe1ff */
[----:B------:R-:W-:Y:S02]  /*28f0*/  UMOV UR6, UR7 ;  /* 0x0000000700067c82 */ /* 0x000fe40008000000 */
[----:B------:R-:W-:-:S02]  /*2900*/  USHF.R.U32.HI UR6, URZ, UR15, UR6 ;  /* 0x0000000fff067299 */ /* 0x000fc40008011606 */
[----:B------:R-:W-:Y:S02]  /*2910*/  UIMAD UR10, UR18, UR10, UR48 ;  /* 0x0000000a120a72a4 */ /* 0x000fe4000f8e0230 */
[----:B------:R-:W-:Y:S01]  /*2920*/  USEL UR6, UR4, UR6, !UP3 ;  /* 0x0000000604067287 */ /* 0x000fe2000d800000 */
[----:B------:R-:W-:Y:S01]  /*2930*/  @!UP0 UMOV UR7, UR9 ;  /* 0x0000000900078c82 */ /* 0x000fe20008000000 */
[----:B------:R-:W-:Y:S02]  /*2940*/  UIADD3 UR9, UPT, UPT, -UR5, URZ, URZ ;  /* 0x000000ff05097290 */ /* 0x000fe4000fffe1ff */
[----:B------:R-:W-:Y:S02]  /*2950*/  @!UP0 USHF.R.U32.HI UR7, URZ, UR15, UR7 ;  /* 0x0000000fff078299 */ /* 0x000fe40008011607 */
[----:B------:R-:W-:Y:S02]  /*2960*/  UIADD3 UR8, UPT, UPT, -UR6, URZ, URZ ;  /* 0x000000ff06087290 */ /* 0x000fe4000fffe1ff */
[----:B------:R-:W-:-:S02]  /*2970*/  @!UP0 USEL UR7, UR5, UR7, !UP3 ;  /* 0x0000000705078287 */ /* 0x000fc4000d800000 */
[----:B------:R-:W-:Y:S02]  /*2980*/  UIMAD UR8, UR39, UR8, UR4 ;  /* 0x00000008270872a4 */ /* 0x000fe4000f8e0204 */
[----:B------:R-:W-:Y:S02]  /*2990*/  @!UP0 UIADD3 UR6, UPT, UPT, UR6, -UR7, URZ ;  /* 0x8000000706068290 */ /* 0x000fe4000fffe0ff */
[----:B------:R-:W-:Y:S02]  /*29a0*/  @!UP0 UIMAD UR7, UR8, UR12, UR7 ;  /* 0x0000000c080782a4 */ /* 0x000fe4000f8e0207 */
[----:B------:R-:W-:Y:S02]  /*29b0*/  @!UP0 UIMAD UR4, UR39, UR6, UR5 ;  /* 0x00000006270482a4 */ /* 0x000fe4000f8e0205 */
[----:B------:R-:W-:Y:S02]  /*29c0*/  UIMAD UR6, UR13, UR9, UR49 ;  /* 0x000000090d0672a4 */ /* 0x000fe4000f8e0231 */
[----:B------:R-:W-:Y:S01]  /*29d0*/  UIMAD UR48, UR4, UR18, UR10 ;  /* 0x00000012043072a4 */ /* 0x000fe2000f8e020a */
[----:B------:R-:W-:-:S02]  /*29e0*/  @!UP0 UMOV UR5, UR7 ;  /* 0x0000000700058c82 */ /* 0x000fc40008000000 */
[----:B------:R-:W-:-:S12]  /*29f0*/  UIMAD UR49, UR5, UR13, UR6 ;  /* 0x0000000d053172a4 */ /* 0x000fd8000f8e0206 */
.L_x_31:
        /* <DEDUP_REMOVED lines=20> */
.L_x_32:
[----:B------:R-:W-:Y:S01]  /*2b40*/  R2UR UR5, R69 ;  /* 0x00000000450572ca */ /* 0x000fe200000e0000 */
[----:B------:R-:W-:Y:S01]  /*2b50*/  UMOV UR31, UR38 ;  /* 0x00000026001f7c82 */ /* 0x000fe20008000000 */
[----:B------:R-:W-:Y:S02]  /*2b60*/  R2UR UR4, R68 ;  /* 0x00000000440472ca */ /* 0x000fe400000e0000 */
[----:B------:R-:W-:Y:S02]  /*2b70*/  PLOP3.LUT P1, PT, PT, PT, PT, 0x80, 0x8 ;  /* 0x000000000008781c */ /* 0x000fe40003f2f070 */
[----:B------:R-:W-:-:S07]  /*2b80*/  LOP3.LUT R2, R2, 0x1, RZ, 0x3c, !PT ;  /* 0x0000000102027812 */ /* 0x000fce00078e3cff */
[----:B------:R-:W-:Y:S02]  /*2b90*/  UIADD3 UR44, UPT, UPT, UR49, UR5, URZ ;  /* 0x00000005312c7290 */ /* 0x000fe4000fffe0ff */
[----:B------:R-:W-:Y:S01]  /*2ba0*/  UIADD3 UR45, UPT, UPT, UR48, UR4, URZ ;  /* 0x00000004302d7290 */ /* 0x000fe2000fffe0ff */
[----:B------:R-:W-:Y:S11]  /*2bb0*/  BRA.U UP1, `(.L_x_33) ;  /* 0xffffffe901e07547 */ /* 0x000ff6000b83ffff */
[----:B------:R-:W-:Y:S01]  /*2bc0*/  UIADD3 UR36, UPT, UPT, UR36, 0xd8, URZ ;  /* 0x000000d824247890 */ /* 0x000fe2000fffe0ff */
[----:B------:R-:W-:-:S03]  /*2bd0*/  MOV R2, UR26 ;  /* 0x0000001a00027c02 */ /* 0x000fc60008000f00 */
[----:B------:R-:W-:Y:S01]  /*2be0*/  ULEA UR4, UR30, UR36, 0x3 ;  /* 0x000000241e047291 */ /* 0x000fe2000f8e18ff */
[----:B------:R-:W-:-:S08]  /*2bf0*/  SHF.L.U32 R2, R2, 0x1f, RZ ;  /* 0x0000001f02027819 */ /* 0x000fd000000006ff */
[----:B------:R-:W1:Y:S02]  /*2c00*/  SYNCS.PHASECHK.TRANS64.TRYWAIT P0, [UR4], R2 ;  /* 0x00000002ff0075a7 */ /* 0x000e640008001104 */
[----:B-1----:R-:W-:Y:S05]  /*2c10*/  @!P0 BRA `(.L_x_34) ;  /* 0x0000004c00c08947 */ /* 0x002fea0003800000 */
.L_x_116:
[----:B------:R-:W-:-:S04]  /*2c20*/  UIADD3 UR4, UPT, UPT, UR30, 0x1, URZ ;  /* 0x000000011e047890 */ /* 0x000fc8000fffe0ff */
[----:B------:R-:W-:-:S04]  /*2c30*/  UISETP.NE.AND UP0, UPT, UR4, 0x1b, UPT ;  /* 0x0000001b0400788c */ /* 0x000fc8000bf05270 */
[----:B------:R-:W-:Y:S02]  /*2c40*/  USEL UR5, URZ, 0x1, UP0 ;  /* 0x00000001ff057887 */ /* 0x000fe40008000000 */
[----:B------:R-:W-:Y:S02]  /*2c50*/  USEL UR4, UR4, URZ, UP0 ;  /* 0x000000ff04047287 */ /* 0x000fe40008000000 */
[----:B------:R-:W-:Y:S02]  /*2c60*/  ULOP3.LUT UR6, UR26, UR5, URZ, 0x3c, !UPT ;  /* 0x000000051a067292 */ /* 0x000fe4000f8e3cff */
[----:B------:R-:W-:-:S04]  /*2c70*/  ULEA UR5, UR4, UR36, 0x3 ;  /* 0x0000002404057291 */ /* 0x000fc8000f8e18ff */
[----:B-1----:R-:W-:-:S04]  /*2c80*/  MOV R2, UR6 ;  /* 0x0000000600027c02 */ /* 0x002fc80008000f00 */
[----:B------:R-:W-:-:S04]  /*2c90*/  SHF.L.U32 R2, R2, 0x1f, RZ ;  /* 0x0000001f02027819 */ /* 0x000fc800000006ff */
[----:B------:R-:W1:Y:S02]  /*2ca0*/  SYNCS.PHASECHK.TRANS64.TRYWAIT P0, [UR5], R2 ;  /* 0x00000002ff0075a7 */ /* 0x000e640008001105 */
[----:B-1----:R-:W-:Y:S05]  /*2cb0*/  @!P0 BRA `(.L_x_35) ;  /* 0x0000004c00b08947 */ /* 0x002fea0003800000 */
.L_x_118:
        /* <DEDUP_REMOVED lines=10> */
.L_x_120:
        /* <DEDUP_REMOVED lines=10> */
.L_x_122:
        /* <DEDUP_REMOVED lines=10> */
.L_x_124:
        /* <DEDUP_REMOVED lines=10> */
.L_x_126:
        /* <DEDUP_REMOVED lines=10> */
.L_x_128:
        /* <DEDUP_REMOVED lines=10> */
.L_x_130:
        /* <DEDUP_REMOVED lines=10> */
.L_x_132:
        /* <DEDUP_REMOVED lines=10> */
.L_x_134:
        /* <DEDUP_REMOVED lines=10> */
.L_x_136:
        /* <DEDUP_REMOVED lines=10> */
.L_x_138:
        /* <DEDUP_REMOVED lines=10> */
.L_x_140:
        /* <DEDUP_REMOVED lines=10> */
.L_x_142:
        /* <DEDUP_REMOVED lines=10> */
.L_x_144:
        /* <DEDUP_REMOVED lines=10> */
.L_x_146:
        /* <DEDUP_REMOVED lines=10> */
.L_x_148:
        /* <DEDUP_REMOVED lines=10> */
.L_x_150:
        /* <DEDUP_REMOVED lines=10> */
.L_x_152:
        /* <DEDUP_REMOVED lines=10> */
.L_x_154:
        /* <DEDUP_REMOVED lines=10> */
.L_x_156:
        /* <DEDUP_REMOVED lines=10> */
.L_x_158:
        /* <DEDUP_REMOVED lines=10> */
.L_x_160:
        /* <DEDUP_REMOVED lines=10> */
.L_x_162:
        /* <DEDUP_REMOVED lines=10> */
.L_x_164:
        /* <DEDUP_REMOVED lines=10> */
.L_x_166:
[----:B------:R-:W-:-:S04]  /*3bc0*/  UIADD3 UR4, UPT, UPT, UR4, 0x1, URZ ;  /* 0x0000000104047890 */ /* 0x000fc8000fffe0ff */
[----:B------:R-:W-:-:S04]  /*3bd0*/  UISETP.NE.AND UP0, UPT, UR4, 0x1b, UPT ;  /* 0x0000001b0400788c */ /* 0x000fc8000bf05270 */
[----:B------:R-:W-:Y:S02]  /*3be0*/  USEL UR5, URZ, 0x1, UP0 ;  /* 0x00000001ff057887 */ /* 0x000fe40008000000 */
[----:B------:R-:W-:Y:S02]  /*3bf0*/  USEL UR4, UR4, URZ, UP0 ;  /* 0x000000ff04047287 */ /* 0x000fe40008000000 */
[----:B------:R-:W-:Y:S02]  /*3c00*/  ULOP3.LUT UR5, UR6, UR5, URZ, 0x3c, !UPT ;  /* 0x0000000506057292 */ /* 0x000fe4000f8e3cff */
[----:B------:R-:W-:-:S04]  /*3c10*/  ULEA UR4, UR4, UR36, 0x3 ;  /* 0x0000002404047291 */ /* 0x000fc8000f8e18ff */
[----:B-1----:R-:W-:Y:S02]  /*3c20*/  IMAD.U32 R2, RZ, RZ, UR5 ;  /* 0x00000005ff027e24 */ /* 0x002fe4000f8e00ff */
[----:B------:R-:W-:-:S03]  /*3c30*/  MOV R0, UR4 ;  /* 0x0000000400007c02 */ /* 0x000fc60008000f00 */
[----:B------:R-:W-:-:S07]  /*3c40*/  SHF.L.U32 R2, R2, 0x1f, RZ ;  /* 0x0000001f02027819 */ /* 0x000fce00000006ff */
.L_x_60:
[----:B-1----:R1:W2:Y:S02]  /*3c50*/  SYNCS.PHASECHK.TRANS64.TRYWAIT P0, [R0+URZ], R2 ;  /* 0x00000002000075a7 */ /* 0x0022a400080011ff */
[----:B--2---:R-:W-:Y:S05]  /*3c60*/  @!P0 NANOSLEEP.SYNCS 0x989680 ;  /* 0x009896800000895d */ /* 0x004fea0003900000 */
[----:B------:R-:W2:Y:S02]  /*3c70*/  @!P0 SYNCS.PHASECHK.TRANS64 P0, [R0+URZ], R2 ;  /* 0x00000002000085a7 */ /* 0x000ea400080010ff */
[----:B--2---:R-:W-:Y:S05]  /*3c80*/  @P0 EXIT ;  /* 0x000000000000094d */ /* 0x004fea0003800000 */
[----:B------:R-:W-:Y:S05]  /*3c90*/  BRA `(.L_x_60) ;  /* 0xfffffffc00ec7947 */ /* 0x000fea000383ffff */
.L_x_17:
[----:B------:R-:W2:Y:S02]  /*3ca0*/  S2UR UR4, SR_CgaCtaId ;  /* 0x00000000000479c3 */ /* 0x000ea40000008800 */
[----:B--2---:R-:W-:-:S04]  /*3cb0*/  UISETP.NE.AND UP0, UPT, UR4, URZ, UPT ;  /* 0x000000ff0400728c */ /* 0x004fc8000bf05270 */
[----:B------:R-:W-:-:S09]  /*3cc0*/  UISETP.NE.OR UP0, UPT, UR15, 0x1, UP0 ;  /* 0x000000010f00788c */ /* 0x000fd20008705670 */
[----:B------:R-:W-:Y:S05]  /*3cd0*/  BRA.U UP0, `(.L_x_61) ;  /* 0x0000000100b47547 */ /* 0x000fea000b800000 */
[----:B------:R-:W2:Y:S01]  /*3ce0*/  S2UR UR5, SR_CgaCtaId ;  /* 0x00000000000579c3 */ /* 0x000ea20000008800 */
[----:B------:R-:W-:Y:S01]  /*3cf0*/  UMOV UR4, 0x400 ;  /* 0x0000040000047882 */ /* 0x000fe20000000000 */
[----:B------:R-:W-:Y:S01]  /*3d00*/  HFMA2 R3, -RZ, RZ, 0, 5.9604644775390625e-08 ;  /* 0x00000001ff037431 */ /* 0x000fe200000001ff */
[----:B------:R-:W-:Y:S01]  /*3d10*/  ISETP.NE.AND P0, PT, R0, RZ, PT ;  /* 0x000000ff0000720c */ /* 0x000fe20003f05270 */
[----:B------:R-:W-:Y:S01]  /*3d20*/  IMAD.MOV.U32 R8, RZ, RZ, RZ ;  /* 0x000000ffff087224 */ /* 0x000fe200078e00ff */
[----:B--2---:R-:W-:-:S04]  /*3d30*/  ULEA UR4, UR5, UR4, 0x18 ;  /* 0x0000000405047291 */ /* 0x004fc8000f8ec0ff */
[----:B------:R-:W-:Y:S02]  /*3d40*/  UIADD3 UR5, UPT, UPT, UR4, 0x1d8, URZ ;  /* 0x000001d804057890 */ /* 0x000fe4000fffe0ff */
[----:B------:R-:W-:Y:S02]  /*3d50*/  UIADD3 UR8, UPT, UPT, UR4, 0x1d0, URZ ;  /* 0x000001d004087890 */ /* 0x000fe4000fffe0ff */
[----:B------:R-:W-:-:S12]  /*3d60*/  UPRMT UR5, URZ, 0x654, UR5 ;  /* 0x00000654ff057896 */ /* 0x000fd80008000005 */
.L_x_64:
[----:B------:R-:W-:Y:S01]  /*3d70*/  SHF.L.U32 R6, R3, 0x1f, RZ ;  /* 0x0000001f03067819 */ /* 0x000fe200000006ff */
[----:B------:R-:W-:Y:S02]  /*3d80*/  IMAD.U32 R4, RZ, RZ, UR8 ;  /* 0x00000008ff047e24 */ /* 0x000fe4000f8e00ff */
[----:B------:R-:W-:Y:S01]  /*3d90*/  @!P0 IMAD.MOV.U32 R5, RZ, RZ, 0x10 ;  /* 0x00000010ff058424 */ /* 0x000fe200078e00ff */
[----:B------:R-:W2:Y:S02]  /*3da0*/  SYNCS.PHASECHK.TRANS64.TRYWAIT P1, [UR4+0x1d8], R6 ;  /* 0x0001d806ff0075a7 */ /* 0x000ea40008021104 */
[----:B------:R-:W-:-:S04]  /*3db0*/  PRMT R4, R0, 0x654, R4 ;  /* 0x0000065400047816 */ /* 0x000fc80000000004 */
[----:B------:R-:W-:Y:S01]  /*3dc0*/  SEL R2, R4, R2, !P0 ;  /* 0x0000000204027207 */ /* 0x000fe20004000000 */
[----:B--2---:R-:W-:Y:S06]  /*3dd0*/  @!P1 BRA `(.L_x_62) ;  /* 0x0000004400c09947 */ /* 0x004fec0003800000 */
.L_x_168:
[----:B------:R-:W-:Y:S01]  /*3de0*/  UIADD3 UR6, UPT, UPT, UR4, 0x210, URZ ;  /* 0x0000021004067890 */ /* 0x000fe2000fffe0ff */
[----:B------:R3:W-:Y:S01]  /*3df0*/  @!P0 SYNCS.ARRIVE.TRANS64.RED RZ, [R2+URZ], R5 ;  /* 0x0000000502ff89a7 */ /* 0x0007e200080004ff */
[----:B------:R-:W-:Y:S01]  /*3e00*/  UIADD3 UR7, UPT, UPT, UR4, 0x1d0, URZ ;  /* 0x000001d004077890 */ /* 0x000fe2000fffe0ff */
[----:B------:R-:W-:-:S08]  /*3e10*/  LOP3.LUT R3, R3, 0x1, RZ, 0x3c, !PT ;  /* 0x0000000103037812 */ /* 0x000fd000078e3cff */
[----:B------:R-:W-:Y:S06]  /*3e20*/  UGETNEXTWORKID.BROADCAST [UR6], [UR7] ;  /* 0x00000000060073ca */ /* 0x000fec0008000100 */
[----:B---3--:R-:W-:-:S04]  /*3e30*/  SHF.L.U32 R5, R8, 0x1f, RZ ;  /* 0x0000001f08057819 */ /* 0x008fc800000006ff */
[----:B------:R-:W3:Y:S02]  /*3e40*/  SYNCS.PHASECHK.TRANS64.TRYWAIT P1, [UR4+0x1d0], R5 ;  /* 0x0001d005ff0075a7 */ /* 0x000ee40008021104 */
[----:B---3--:R-:W-:Y:S05]  /*3e50*/  @!P1 BRA `(.L_x_63) ;  /* 0x0000004400b89947 */ /* 0x008fea0003800000 */
.L_x_170:
[----:B--2---:R-:W2:Y:S01]  /*3e60*/  LDS.128 R4, [UR4+0x210] ;  /* 0x00021004ff047984 */ /* 0x004ea20008000c00 */
[----:B------:R-:W-:Y:S01]  /*3e70*/  LOP3.LUT R8, R8, 0x1, RZ, 0x3c, !PT ;  /* 0x0000000108087812 */ /* 0x000fe200078e3cff */
[----:B------:R-:W-:Y:S01]  /*3e80*/  @!PT LDS RZ, [RZ] ;  /* 0x00000000fffff984 */ /* 0x000fe20000000800 */
[----:B------:R-:W-:Y:S01]  /*3e90*/  @!PT LDS RZ, [RZ] ;  /* 0x00000000fffff984 */ /* 0x000fe20000000800 */
[----:B------:R-:W-:Y:S01]  /*3ea0*/  @!PT LDS RZ, [RZ] ;  /* 0x00000000fffff984 */ /* 0x000fe20000000800 */
[----:B------:R-:W-:Y:S01]  /*3eb0*/  @!PT LDS RZ, [RZ] ;  /* 0x00000000fffff984 */ /* 0x000fe20000000800 */
[----:B------:R3:W-:Y:S06]  /*3ec0*/  MEMBAR.ALL.CTA ;  /* 0x0000000000007992 */ /* 0x0007ec0000008000 */
[----:B---3--:R-:W3:Y:S02]  /*3ed0*/  FENCE.VIEW.ASYNC.S ;  /* 0x00000000000073c6 */ /* 0x008ee40000000000 */
[----:B---3--:R-:W-:Y:S01]  /*3ee0*/  SYNCS.ARRIVE.TRANS64.RED.A1T0 RZ, [UR5], RZ ;  /* 0x000000ffffff79a7 */ /* 0x008fe20008100405 */
[----:B--2---:R-:W-:-:S13]  /*3ef0*/  LOP3.LUT P1, RZ, R6, 0x1, RZ, 0xc0, !PT ;  /* 0x0000000106ff7812 */ /* 0x004fda000782c0ff */
[----:B------:R-:W-:Y:S05]  /*3f00*/  @P1 BRA `(.L_x_64) ;  /* 0xfffffffc00981947 */ /* 0x000fea000383ffff */
[----:B------:R-:W-:-:S04]  /*3f10*/  SHF.L.U32 R0, R3, 0x1f, RZ ;  /* 0x0000001f03007819 */ /* 0x000fc800000006ff */
[----:B------:R-:W2:Y:S02]  /*3f20*/  SYNCS.PHASECHK.TRANS64 P0, [UR4+0x1d8], R0 ;  /* 0x0001d800ff0075a7 */ /* 0x000ea40008001004 */
[----:B-12---:R-:W-:Y:S05]  /*3f30*/  @P0 EXIT ;  /* 0x000000000000094d */ /* 0x006fea0003800000 */
[----:B------:R-:W-:-:S07]  /*3f40*/  MOV R0, UR4 ;  /* 0x0000000400007c02 */ /* 0x000fce0008000f00 */
.L_x_65:
[----:B-1----:R-:W-:-:S04]  /*3f50*/  SHF.L.U32 R2, R3, 0x1f, RZ ;  /* 0x0000001f03027819 */ /* 0x002fc800000006ff */
[----:B------:R1:W2:Y:S03]  /*3f60*/  SYNCS.PHASECHK.TRANS64.TRYWAIT P0, [R0+URZ+0x1d8], R2 ;  /* 0x0001d802000075a7 */ /* 0x0002a600080011ff */
[----:B--2---:R-:W-:Y:S05]  /*3f70*/  @!P0 NANOSLEEP.SYNCS 0x989680 ;  /* 0x009896800000895d */ /* 0x004fea0003900000 */
[----:B------:R-:W2:Y:S02]  /*3f80*/  @!P0 SYNCS.PHASECHK.TRANS64 P0, [R0+URZ+0x1d8], R2 ;  /* 0x0001d802000085a7 */ /* 0x000ea400080010ff */
[----:B--2---:R-:W-:Y:S05]  /*3f90*/  @P0 EXIT ;  /* 0x000000000000094d */ /* 0x004fea0003800000 */
[----:B------:R-:W-:Y:S05]  /*3fa0*/  BRA `(.L_x_65) ;  /* 0xfffffffc00e87947 */ /* 0x000fea000383ffff */
.L_x_61:
[----:B------:R-:W-:-:S09]  /*3fb0*/  UISETP.NE.AND UP0, UPT, UR15, URZ, UPT ;  /* 0x000000ff0f00728c */ /* 0x000fd2000bf05270 */
[----:B------:R-:W-:Y:S05]  /*3fc0*/  BRA.U UP0, `(.L_x_66) ;  /* 0x0000000d00447547 */ /* 0x000fea000b800000 */
[----:B------:R-:W2:Y:S01]  /*3fd0*/  S2UR UR7, SR_CgaCtaId ;  /* 0x00000000000779c3 */ /* 0x000ea20000008800 */
[----:B------:R-:W-:Y:S01]  /*3fe0*/  UMOV UR4, 0x40 ;  /* 0x0000004000047882 */ /* 0x000fe20000000000 */
[----:B------:R-:W-:Y:S01]  /*3ff0*/  NOP ;  /* 0x0000000000007918 */ /* 0x000fe20000000000 */
[----:B------:R-:W-:Y:S01]  /*4000*/  UMOV UR6, 0x400 ;  /* 0x0000040000067882 */ /* 0x000fe20000000000 */
[----:B--2---:R-:W-:Y:S02]  /*4010*/  ULEA UR5, UR7, UR4, 0x18 ;  /* 0x0000000407057291 */ /* 0x004fe4000f8ec0ff */
[----:B------:R-:W-:-:S07]  /*4020*/  ULEA UR6, UR7, UR6, 0x18 ;  /* 0x0000000607067291 */ /* 0x000fce000f8ec0ff */
[----:B------:R-:W2:Y:S02]  /*4030*/  LDS.U8 R0, [UR5+0x1c] ;  /* 0x00001c05ff007984 */ /* 0x000ea40008000000 */
[----:B--2---:R-:W-:-:S13]  /*4040*/  ISETP.NE.AND P0, PT, R0, RZ, PT ;  /* 0x000000ff0000720c */ /* 0x004fda0003f05270 */
[----:B------:R-:W-:Y:S05]  /*4050*/  @P0 BRA `(.L_x_67) ;  /* 0x0000000000580947 */ /* 0x000fea0003800000 */
[----:B------:R-:W-:-:S13]  /*4060*/  ELECT P0, URZ, PT ;  /* 0x0000000000ff782f */ /* 0x000fda0003800000 */
[----:B------:R-:W-:Y:S05]  /*4070*/  @!P0 BRA `(.L_x_68) ;  /* 0x0000000000608947 */ /* 0x000fea0003800000 */
[----:B------:R-:W-:Y:S01]  /*4080*/  UMOV UR4, 0x10 ;  /* 0x0000001000047882 */ /* 0x000fe20000000000 */
[----:B------:R-:W-:Y:S01]  /*4090*/  HFMA2 R0, -RZ, RZ, 0, 5.9604644775390625e-08 ;  /* 0x00000001ff007431 */ /* 0x000fe200000001ff */
[----:B------:R-:W-:-:S03]  /*40a0*/  MOV R2, 0xffff ;  /* 0x0000ffff00027802 */ /* 0x000fc60000000f00 */
[----:B------:R-:W-:Y:S04]  /*40b0*/  DEPBAR.LE SB2, 0x36 ;  /* 0x0000ad800000791a */ /* 0x000fe80000000000 */
[----:B------:R-:W2:Y:S02]  /*40c0*/  UTCATOMSWS.FIND_AND_SET.ALIGN UP0, UR4, UR4 ;  /* 0x00000004000475e3 */ /* 0x000ea40008000800 */
[----:B--2---:R-:W-:Y:S01]  /*40d0*/  MOV R3, UR4 ;  /* 0x0000000400037c02 */ /* 0x004fe20008000f00 */
[----:B------:R-:W-:Y:S06]  /*40e0*/  BRA.U UP0, `(.L_x_69) ;  /* 0x0000000100187547 */ /* 0x000fec000b800000 */
.L_x_70:
[----:B------:R-:W-:Y:S05]  /*40f0*/  NANOSLEEP 0x64 ;  /* 0x000000640000795d */ /* 0x000fea0003800000 */
[----:B------:R-:W-:-:S05]  /*4100*/  UMOV UR4, 0x10 ;  /* 0x0000001000047882 */ /* 0x000fca0000000000 */
[----:B------:R-:W-:Y:S04]  /*4110*/  DEPBAR.LE SB2, 0x36 ;  /* 0x0000ad800000791a */ /* 0x000fe80000000000 */
[----:B------:R-:W2:Y:S02]  /*4120*/  UTCATOMSWS.FIND_AND_SET.ALIGN UP0, UR4, UR4 ;  /* 0x00000004000475e3 */ /* 0x000ea40008000800 */
[----:B--2---:R-:W-:Y:S01]  /*4130*/  MOV R3, UR4 ;  /* 0x0000000400037c02 */ /* 0x004fe20008000f00 */
[----:B------:R-:W-:Y:S05]  /*4140*/  BRA.U !UP0, `(.L_x_70) ;  /* 0xfffffffd08e87547 */ /* 0x000fea000b83ffff */
.L_x_69:
[-C--:B------:R-:W-:Y:S02]  /*4150*/  SHF.L.U32 R2, R2, R3.reuse, RZ ;  /* 0x0000000302027219 */ /* 0x080fe400000006ff */
[----:B------:R-:W-:Y:S01]  /*4160*/  SHF.L.U32 R0, R0, R3, RZ ;  /* 0x0000000300007219 */ /* 0x000fe200000006ff */
[----:B------:R-:W-:Y:S02]  /*4170*/  IMAD.SHL.U32 R3, R3, 0x20, RZ ;  /* 0x0000002003037824 */ /* 0x000fe400078e00ff */
[----:B------:R2:W-:Y:S04]  /*4180*/  ATOMS.OR RZ, [UR5+0x14], R2 ;  /* 0x00001402ffff798c */ /* 0x0005e8000b000005 */
[----:B------:R2:W-:Y:S04]  /*4190*/  ATOMS.OR RZ, [UR5+0x18], R0 ;  /* 0x00001800ffff798c */ /* 0x0005e8000b000005 */
[----:B------:R2:W-:Y:S01]  /*41a0*/  STS [UR6+0x220], R3 ;  /* 0x00022003ff007988 */ /* 0x0005e20008000806 */
[----:B------:R-:W-:Y:S05]  /*41b0*/  BRA `(.L_x_68) ;  /* 0x0000000000107947 */ /* 0x000fea0003800000 */
.L_x_67:
[----:B------:R-:W-:Y:S02]  /*41c0*/  MOV R0, 0xffffffff ;  /* 0xffffffff00007802 */ /* 0x000fe40000000f00 */
[----:B------:R-:W-:-:S03]  /*41d0*/  MOV R2, 0x4200 ;  /* 0x0000420000027802 */ /* 0x000fc60000000f00 */
[----:B------:R2:W-:Y:S04]  /*41e0*/  STS [UR6+0x220], R0 ;  /* 0x00022000ff007988 */ /* 0x0005e80008000806 */
[----:B-12--5:R-:W-:Y:S05]  /*41f0*/  CALL.REL.NOINC `($__internal_1_$__cuda_sm10x_tcgen05_guardrail_trap_phase_invalid_during_alloc) ;  /* 0x0000004400f87944 */ /* 0x026fea0003c00000 */
.L_x_68:
[----:B------:R-:W-:Y:S05]  /*4200*/  WARPSYNC.ALL ;  /* 0x0000000000007948 */ /* 0x000fea0003800000 */
[----:B------:R-:W3:Y:S01]  /*4210*/  S2UR UR4, SR_CgaCtaId ;  /* 0x00000000000479c3 */ /* 0x000ee20000008800 */
[----:B------:R-:W-:Y:S01]  /*4220*/  UMOV UR18, 0x400 ;  /* 0x0000040000127882 */ /* 0x000fe20000000000 */
[----:B------:R-:W-:-:S06]  /*4230*/  NOP ;  /* 0x0000000000007918 */ /* 0x000fcc0000000000 */
[----:B------:R-:W-:Y:S06]  /*4240*/  BAR.ARV 0x6, 0xa0 ;  /* 0x0182800000007b1d */ /* 0x000fec0000002000 */
[----:B------:R-:W4:Y:S01]  /*4250*/  LDCU.64 UR6, c[0x0][0x388] ;  /* 0x00007100ff0677ac */ /* 0x000f220008000a00 */
[----:B------:R-:W-:Y:S01]  /*4260*/  IMAD.MOV.U32 R8, RZ, RZ, 0x1 ;  /* 0x00000001ff087424 */ /* 0x000fe200078e00ff */
[----:B------:R-:W1:Y:S01]  /*4270*/  LDCU.64 UR8, c[0x0][0x390] ;  /* 0x00007200ff0877ac */ /* 0x000e620008000a00 */
[----:B------:R-:W-:Y:S01]  /*4280*/  UMOV UR21, URZ ;  /* 0x000000ff00157c82 */ /* 0x000fe20008000000 */
[----:B------:R-:W-:Y:S01]  /*4290*/  UMOV UR17, URZ ;  /* 0x000000ff00117c82 */ /* 0x000fe20008000000 */
[----:B---3--:R-:W-:Y:S01]  /*42a0*/  ULEA UR18, UR4, UR18, 0x18 ;  /* 0x0000001204127291 */ /* 0x008fe2000f8ec0ff */
[----:B------:R-:W-:Y:S01]  /*42b0*/  UMOV UR26, 0x0 ;  /* 0x00000000001a7882 */ /* 0x000fe20000000000 */
[----:B------:R-:W-:-:S02]  /*42c0*/  UMOV UR27, 0x4110010 ;  /* 0x04110010001b7882 */ /* 0x000fc40000000000 */
[----:B------:R-:W-:Y:S01]  /*42d0*/  UIADD3 UR20, UPT, UPT, UR18, 0x1d600, URZ ;  /* 0x0001d60012147890 */ /* 0x000fe2000fffe0ff */
[----:B------:R-:W-:Y:S01]  /*42e0*/  UMOV UR24, 0x0 ;  /* 0x0000000000187882 */ /* 0x000fe20000000000 */
[----:B------:R-:W-:Y:S01]  /*42f0*/  UMOV UR25, 0x4110010 ;  /* 0x0411001000197882 */ /* 0x000fe20000000000 */
[----:B----4-:R-:W-:Y:S02]  /*4300*/  UIADD3 UR4, UPT, UPT, UR6, 0x3f, URZ ;  /* 0x0000003f06047890 */ /* 0x010fe4000fffe0ff */
[----:B------:R-:W2:Y:S01]  /*4310*/  LDS R9, [UR18+0x220] ;  /* 0x00022012ff097984 */ /* 0x000ea20008000800 */
[----:B------:R-:W-:Y:S02]  /*4320*/  USHF.R.U32.HI UR20, URZ, 0x4, UR20 ;  /* 0x00000004ff147899 */ /* 0x000fe40008011614 */
[----:B------:R-:W-:Y:S02]  /*4330*/  USHF.R.S32.HI UR5, URZ, 0x1f, UR4 ;  /* 0x0000001fff057899 */ /* 0x000fe40008011404 */
[----:B------:R-:W-:-:S02]  /*4340*/  ULOP3.LUT UR20, UR20, 0x3fff, URZ, 0xc0, !UPT ;  /* 0x00003fff14147892 */ /* 0x000fc4000f8ec0ff */
[----:B------:R-:W-:Y:S02]  /*4350*/  ULEA.HI UR4, UR5, UR4, URZ, 0x6 ;  /* 0x0000000405047291 */ /* 0x000fe4000f8f30ff */
[----:B------:R-:W-:Y:S02]  /*4360*/  UIADD3 UR5, UPT, UPT, UR18, 0x2600, URZ ;  /* 0x0000260012057890 */ /* 0x000fe4000fffe0ff */
[----:B------:R-:W-:Y:S02]  /*4370*/  USHF.R.S32.HI UR4, URZ, 0x6, UR4 ;  /* 0x00000006ff047899 */ /* 0x000fe40008011404 */
[----:B------:R-:W-:Y:S02]  /*4380*/  USHF.R.U32.HI UR5, URZ, 0x4, UR5 ;  /* 0x00000004ff057899 */ /* 0x000fe40008011605 */
[----:B------:R-:W-:Y:S02]  /*4390*/  UIMAD UR4, UR4, UR7, URZ ;  /* 0x00000007040472a4 */ /* 0x000fe4000f8e02ff */
[----:B------:R-:W-:-:S02]  /*43a0*/  ULOP3.LUT UR5, UR5, 0x3fff, URZ, 0xc0, !UPT ;  /* 0x00003fff05057892 */ /* 0x000fc4000f8ec0ff */
[----:B-1----:R-:W-:Y:S02]  /*43b0*/  UIMAD UR4, UR4, UR8, URZ ;  /* 0x00000008040472a4 */ /* 0x002fe4000f8e02ff */
[----:B------:R-:W-:Y:S02]  /*43c0*/  ULOP3.LUT UR19, UR5, 0x10000, URZ, 0xfc, !UPT ;  /* 0x0001000005137892 */ /* 0x000fe4000f8efcff */
[----:B------:R-:W-:Y:S02]  /*43d0*/  UIMAD UR6, UR4, UR9, URZ ;  /* 0x00000009040672a4 */ /* 0x000fe4000f8e02ff */
[----:B------:R-:W-:Y:S02]  /*43e0*/  UIADD3 UR4, UPT, UPT, UR18, 0x1d8, URZ ;  /* 0x000001d812047890 */ /* 0x000fe4000fffe0ff */
[----:B------:R-:W-:Y:S02]  /*43f0*/  UIADD3 UR23, UPT, UPT, UR6, -0x1, URZ ;  /* 0xffffffff06177890 */ /* 0x000fe4000fffe0ff */
[----:B------:R-:W-:-:S02]  /*4400*/  UPRMT UR28, URZ, 0x654, UR4 ;  /* 0x00000654ff1c7896 */ /* 0x000fc40008000004 */
[----:B------:R-:W-:Y:S01]  /*4410*/  UISETP.GE.AND UP3, UPT, UR6, 0x1, UPT ;  /* 0x000000010600788c */ /* 0x000fe2000bf66270 */
[C---:B--2---:R-:W-:Y:S01]  /*4420*/  VIADD R3, R9.reuse, 0x40 ;  /* 0x0000004009037836 */ /* 0x044fe20000000000 */
[----:B------:R-:W-:-:S04]  /*4430*/  LOP3.LUT R2, R9, 0xffff, RZ, 0xc0, !PT ;  /* 0x0000ffff09027812 */ /* 0x000fc800078ec0ff */
[----:B------:R-:W-:-:S05]  /*4440*/  LOP3.LUT R3, R3, 0xffff, RZ, 0xc0, !PT ;  /* 0x0000ffff03037812 */ /* 0x000fca00078ec0ff */
[----:B------:R1:W-:Y:S02]  /*4450*/  STL.64 [R1], R2 ;  /* 0x0000000201007387 */ /* 0x0003e40000100a00 */
[----:B-1----:R-:W-:-:S07]  /*4460*/  CS2R R2, SRZ ;  /* 0x0000000000027805 */ /* 0x002fce000001ff00 */
.L_x_77:
[----:B-1----:R-:W-:-:S04]  /*4470*/  SHF.L.U32 R4, R3, 0x1f, RZ ;  /* 0x0000001f03047819 */ /* 0x002fc800000006ff */
[----:B------:R-:W1:Y:S02]  /*4480*/  SYNCS.PHASECHK.TRANS64.TRYWAIT P0, [UR18+0x1d0], R4 ;  /* 0x0001d004ff0075a7 */ /* 0x000e640008001112 */
[----:B-12-4-:R-:W-:Y:S05]  /*4490*/  @!P0 BRA `(.L_x_71) ;  /* 0x0000004000408947 */ /* 0x016fea0003800000 */
.L_x_172:
[----:B-1----:R-:W1:Y:S01]  /*44a0*/  LDS.128 R4, [UR18+0x210] ;  /* 0x00021012ff047984 */ /* 0x002e620008000c00 */
[----:B------:R-:W-:Y:S01]  /*44b0*/  ULEA UR22, UR21, UR18, 0x3 ;  /* 0x0000001215167291 */ /* 0x000fe2000f8e18ff */
[----:B------:R-:W-:Y:S01]  /*44c0*/  SHF.L.U32 R0, R8, 0x1f, RZ ;  /* 0x0000001f08007819 */ /* 0x000fe200000006ff */
[----:B------:R-:W-:Y:S01]  /*44d0*/  @!PT LDS RZ, [RZ] ;  /* 0x00000000fffff984 */ /* 0x000fe20000000800 */
[----:B------:R-:W-:Y:S01]  /*44e0*/  @!PT LDS RZ, [RZ] ;  /* 0x00000000fffff984 */ /* 0x000fe20000000800 */
[----:B------:R-:W-:Y:S01]  /*44f0*/  @!PT LDS RZ, [RZ] ;  /* 0x00000000fffff984 */ /* 0x000fe20000000800 */
[----:B------:R-:W-:Y:S01]  /*4500*/  @!PT LDS RZ, [RZ] ;  /* 0x00000000fffff984 */ /* 0x000fe20000000800 */
[----:B------:R2:W-:Y:S06]  /*4510*/  MEMBAR.ALL.CTA ;  /* 0x0000000000007992 */ /* 0x0005ec0000008000 */
[----:B--2---:R-:W2:Y:S02]  /*4520*/  FENCE.VIEW.ASYNC.S ;  /* 0x00000000000073c6 */ /* 0x004ea40000000000 */
[----:B--2---:R-:W-:Y:S01]  /*4530*/  SYNCS.ARRIVE.TRANS64.RED.A1T0 RZ, [UR28], RZ ;  /* 0x000000ffffff79a7 */ /* 0x004fe2000810041c */
[----:B------:R-:W2:Y:S01]  /*4540*/  SYNCS.PHASECHK.TRANS64.TRYWAIT P0, [UR22+0x1f0], R0 ;  /* 0x0001f000ff0075a7 */ /* 0x000ea20008001116 */
[----:B-1----:R-:W-:Y:S01]  /*4550*/  LOP3.LUT P2, RZ, R6, 0x1, RZ, 0xc0, !PT ;  /* 0x0000000106ff7812 */ /* 0x002fe2000784c0ff */
[----:B--2---:R-:W-:-:S12]  /*4560*/  @!P0 BRA `(.L_x_72) ;  /* 0x0000004000248947 */ /* 0x004fd80003800000 */
.L_x_174:
[----:B------:R-:W-:Y:S05]  /*4570*/  BRA.U !UP3, `(.L_x_73) ;  /* 0x000000010bc87547 */ /* 0x000fea000b800000 */
[----:B-1----:R-:W-:Y:S01]  /*4580*/  IMAD.U32 R0, RZ, RZ, UR21 ;  /* 0x00000015ff007e24 */ /* 0x002fe2000f8e00ff */
[----:B------:R-:W-:-:S04]  /*4590*/  ULEA UR4, UR17, UR18, 0x3 ;  /* 0x0000001211047291 */ /* 0x000fc8000f8e18ff */
[----:B------:R-:W-:-:S05]  /*45a0*/  LEA R0, R0, R1, 0x2 ;  /* 0x0000000100007211 */ /* 0x000fca00078e10ff */
[----:B------:R1:W5:Y:S01]  /*45b0*/  LDL R4, [R0] ;  /* 0x0000000000047983 */ /* 0x0003620000100800 */
[----:B------:R-:W-:Y:S01]  /*45c0*/  UPLOP3.LUT UP2, UPT, UPT, UPT, UPT, 0x40, 0x4 ;  /* 0x000000000004789c */ /* 0x000fe20003f4e870 */
[----:B------:R-:W-:Y:S01]  /*45d0*/  UMOV UR15, UR23 ;  /* 0x00000017000f7c82 */ /* 0x000fe20008000000 */
[----:B------:R-:W-:Y:S01]  /*45e0*/  UMOV UR8, UR17 ;  /* 0x0000001100087c82 */ /* 0x000fe20008000000 */
[----:B-1----:R-:W-:-:S04]  /*45f0*/  SHF.L.U32 R0, R2, 0x1f, RZ ;  /* 0x0000001f02007819 */ /* 0x002fc800000006ff */
[----:B------:R1:W2:Y:S04]  /*4600*/  SYNCS.PHASECHK.TRANS64.TRYWAIT P1, [UR4], R0 ;  /* 0x00000000ff0075a7 */ /* 0x0002a80008021104 */
.L_x_76:
[----:B------:R-:W-:Y:S01]  /*4610*/  ULEA UR16, UR8, UR18, 0x3 ;  /* 0x0000001208107291 */ /* 0x000fe2000f8e18ff */
[----:B--234-:R-:W-:Y:S11]  /*4620*/  @P1 BRA `(.L_x_74) ;  /* 0x00000000000c1947 */ /* 0x01cff60003800000 */
[----:B------:R-:W-:Y:S04]  /*4630*/  SHF.L.U32 R5, R2, 0x1f, RZ ;  /* 0x0000001f02057819 */ /* 0x000fe800000006ff */
[----:B------:R-:W2:Y:S02]  /*4640*/  SYNCS.PHASECHK.TRANS64.TRYWAIT P0, [UR16], R5 ;  /* 0x00000005ff0075a7 */ /* 0x000ea40008001110 */
[----:B--2---:R-:W-:Y:S05]  /*4650*/  @!P0 BRA `(.L_x_75) ;  /* 0x0000004000008947 */ /* 0x004fea0003800000 */
.L_x_74:
[----:B------:R-:W-:Y:S01]  /*4660*/  UISETP.NE.AND UP0, UPT, UR15, URZ, UPT ;  /* 0x000000ff0f00728c */ /* 0x000fe2000bf05270 */
[----:B------:R-:W-:Y:S01]  /*4670*/  PLOP3.LUT P1, PT, PT, PT, PT, 0x80, 0x8 ;  /* 0x000000000008781c */ /* 0x000fe20003f2f070 */
[----:B------:R-:W-:Y:S02]  /*4680*/  UIADD3 UR4, UPT, UPT, UR8, 0x1, URZ ;  /* 0x0000000108047890 */ /* 0x000fe4000fffe0ff */
[----:B------:R-:W-:Y:S02]  /*4690*/  ULEA UR10, UR8, UR20, 0x8 ;  /* 0x00000014080a7291 */ /* 0x000fe4000f8e40ff */
[----:B------:R-:W-:Y:S01]  /*46a0*/  UISETP.NE.AND UP1, UPT, UR4, 0x1b, UPT ;  /* 0x0000001b0400788c */ /* 0x000fe2000bf25270 */
[----:B------:R-:W-:Y:S01]  /*46b0*/  PLOP3.LUT P0, PT, PT, PT, UP0, 0x80, 0x8 ;  /* 0x000000000008781c */ /* 0x000fe20003f0f008 */
[----:B------:R-:W-:Y:S02]  /*46c0*/  ULEA UR8, UR8, UR19, 0x8 ;  /* 0x0000001308087291 */ /* 0x000fe4000f8e40ff */
[----:B------:R-:W-:Y:S02]  /*46d0*/  USEL UR5, URZ, 0x1, UP1 ;  /* 0x00000001ff057887 */ /* 0x000fe40008800000 */
[----:B------:R-:W-:Y:S02]  /*46e0*/  USEL UR17, UR4, URZ, UP1 ;  /* 0x000000ff04117287 */ /* 0x000fe40008800000 */
[----:B------:R-:W-:Y:S02]  /*46f0*/  UIADD3 UR12, UPT, UPT, UR10, 0x80, URZ ;  /* 0x000000800a0c7890 */ /* 0x000fe4000fffe0ff */
[----:B------:R-:W-:Y:S01]  /*4700*/  @UP0 ULEA UR4, UR17, UR18, 0x3 ;  /* 0x0000001211040291 */ /* 0x000fe2000f8e18ff */
[----:B------:R-:W-:Y:S01]  /*4710*/  LOP3.LUT R2, R2, UR5, RZ, 0x3c, !PT ;  /* 0x0000000502027c12 */ /* 0x000fe2000f8e3cff */
[----:B------:R-:W-:Y:S02]  /*4720*/  UIADD3 UR6, UPT, UPT, UR8, 0x2, URZ ;  /* 0x0000000208067890 */ /* 0x000fe4000fffe0ff */
[----:B------:R-:W-:Y:S01]  /*4730*/  UIADD3 UR5, UPT, UPT, UR16, 0xd8, URZ ;  /* 0x000000d810057890 */ /* 0x000fe2000fffe0ff */
[----:B-1----:R-:W-:Y:S01]  /*4740*/  @P0 SHF.L.U32 R0, R2, 0x1f, RZ ;  /* 0x0000001f02000819 */ /* 0x002fe200000006ff */
[----:B------:R-:W-:Y:S01]  /*4750*/  UMOV UR11, 0x80004020 ;  /* 0x80004020000b7882 */ /* 0x000fe20000000000 */
[----:B------:R-:W-:Y:S01]  /*4760*/  UMOV UR9, 0x80004020 ;  /* 0x8000402000097882 */ /* 0x000fe20000000000 */
[----:B------:R-:W-:Y:S01]  /*4770*/  UMOV UR13, 0x80004020 ;  /* 0x80004020000d7882 */ /* 0x000fe20000000000 */
[----:B------:R3:W4:Y:S01]  /*4780*/  @P0 SYNCS.PHASECHK.TRANS64.TRYWAIT P1, [UR4], R0 ;  /* 0x00000000ff0005a7 */ /* 0x0007220008021104 */
[----:B------:R-:W-:Y:S11]  /*4790*/  ELECT P0, URZ, PT ;  /* 0x0000000000ff782f */ /* 0x000ff60003800000 */
[----:B------:R-:W-:Y:S02]  /*47a0*/  @!UPT UIADD3 URZ, UPT, UPT, URZ, URZ, URZ ;  /* 0x000000fffffff290 */ /* 0x000fe4000fffe0ff */
[C---:B-----5:R-:W-:Y:S02]  /*47b0*/  @P0 R2UR.BROADCAST UR4, R4.reuse ;  /* 0x00000000040402ca */ /* 0x060fe400008e0000 */
[----:B------:R-:W-:Y:S11]  /*47c0*/  ELECT P0, URZ, PT ;  /* 0x0000000000ff782f */ /* 0x000ff60003800000 */
[----:B------:R-:W-:Y:S02]  /*47d0*/  @!UPT UIADD3 URZ, UPT, UPT, URZ, URZ, URZ ;  /* 0x000000fffffff290 */ /* 0x000fe4000fffe0ff */
[----:B------:R-:W-:Y:S01]  /*47e0*/  @P0 R2UR.BROADCAST UR14, R4 ;  /* 0x00000000040e02ca */ /* 0x000fe200008e0000 */
[----:B------:R-:W-:Y:S01]  /*47f0*/  UMOV UR7, 0x80004020 ;  /* 0x8000402000077882 */ /* 0x000fe20000000000 */
[----:B------:R1:W-:Y:S01]  /*4800*/  UTCQMMA gdesc[UR8], gdesc[UR10], tmem[UR4], tmem[UR26], idesc[UR27], UP2 ;  /* 0x00ff1a0a080075ea */ /* 0x0003e20009000304 */
[----:B------:R-:W-:Y:S10]  /*4810*/  UPLOP3.LUT UP2, UPT, UPT, UPT, UPT, 0x80, 0x8 ;  /* 0x000000000008789c */ /* 0x000ff40003f4f070 */
[----:B------:R3:W-:Y:S01]  /*4820*/  UTCQMMA gdesc[UR6], gdesc[UR12], tmem[UR14], tmem[UR24], idesc[UR25], UPT ;  /* 0x00ff180c060075ea */ /* 0x0007e2000b80030e */
[----:B------:R3:W-:Y:S01]  /*4830*/  UTCBAR [UR5], URZ ;  /* 0x000000ff050073e9 */ /* 0x0007e200080000ff */
[----:B-1----:R-:W-:Y:S02]  /*4840*/  UIADD3 UR4, UPT, UPT, UR15, 0x1, URZ ;  /* 0x000000010f047890 */ /* 0x002fe4000fffe0ff */
[----:B------:R-:W-:Y:S02]  /*4850*/  UIADD3 UR9, UPT, UPT, UR15, -0x1, URZ ;  /* 0xffffffff0f097890 */ /* 0x000fe4000fffe0ff */
[----:B------:R-:W-:Y:S01]  /*4860*/  UISETP.GT.U32.AND UP0, UPT, UR4, 0x1, UPT ;  /* 0x000000010400788c */ /* 0x000fe2000bf04070 */
[----:B------:R-:W-:Y:S04]  /*4870*/  UMOV UR8, UR17 ;  /* 0x0000001100087c82 */ /* 0x000fe80008000000 */
[----:B------:R-:W-:Y:S04]  /*4880*/  UMOV UR15, UR9 ;  /* 0x00000009000f7c82 */ /* 0x000fe80008000000 */
[----:B------:R-:W-:Y:S05]  /*4890*/  BRA.U UP0, `(.L_x_76) ;  /* 0xfffffffd005c7547 */ /* 0x000fea000b83ffff */
.L_x_73:
[----:B------:R-:W-:Y:S01]  /*48a0*/  UIADD3 UR4, UPT, UPT, UR21, 0x1, URZ ;  /* 0x0000000115047890 */ /* 0x000fe2000fffe0ff */
[----:B------:R-:W-:Y:S01]  /*48b0*/  LOP3.LUT R3, R3, 0x1, RZ, 0x3c, !PT ;  /* 0x0000000103037812 */ /* 0x000fe200078e3cff */
[----:B---3--:R-:W-:Y:S02]  /*48c0*/  UIADD3 UR5, UPT, UPT, UR22, 0x1e0, URZ ;  /* 0x000001e016057890 */ /* 0x008fe4000fffe0ff */
[----:B------:R-:W-:-:S04]  /*48d0*/  UISETP.NE.AND UP0, UPT, UR4, 0x2, UPT ;  /* 0x000000020400788c */ /* 0x000fc8000bf05270 */
[----:B------:R-:W-:Y:S02]  /*48e0*/  USEL UR6, URZ, 0x1, UP0 ;  /* 0x00000001ff067887 */ /* 0x000fe40008000000 */
[----:B------:R-:W-:Y:S01]  /*48f0*/  USEL UR21, UR4, URZ, UP0 ;  /* 0x000000ff04157287 */ /* 0x000fe20008000000 */
[----:B------:R2:W-:Y:S03]  /*4900*/  UTCBAR [UR5], URZ ;  /* 0x000000ff050073e9 */ /* 0x0005e600080000ff */
[----:B------:R-:W-:Y:S01]  /*4910*/  LOP3.LUT R8, R8, UR6, RZ, 0x3c, !PT ;  /* 0x0000000608087c12 */ /* 0x000fe2000f8e3cff */
[----:B------:R-:W-:Y:S07]  /*4920*/  @P2 BRA `(.L_x_77) ;  /* 0xfffffff800d02947 */ /* 0x000fee000383ffff */
[----:B------:R-:W3:Y:S01]  /*4930*/  S2UR UR6, SR_CgaCtaId ;  /* 0x00000000000679c3 */ /* 0x000ee20000008800 */
[----:B------:R-:W-:Y:S01]  /*4940*/  ELECT P0, URZ, PT ;  /* 0x0000000000ff782f */ /* 0x000fe20003800000 */
[----:B-1----:R-:W-:Y:S01]  /*4950*/  IMAD.MOV.U32 R0, RZ, RZ, 0x1 ;  /* 0x00000001ff007424 */ /* 0x002fe200078e00ff */
[----:B------:R-:W-:Y:S01]  /*4960*/  UIADD3 UR18, UPT, UPT, UR18, 0x1f0, URZ ;  /* 0x000001f012127890 */ /* 0x000fe2000fffe0ff */
[----:B------:R-:W-:Y:S01]  /*4970*/  SHF.L.U32 R2, R8, 0x1f, RZ ;  /* 0x0000001f08027819 */ /* 0x000fe200000006ff */
[----:B------:R-:W-:-:S03]  /*4980*/  UMOV UR4, 0x40 ;  /* 0x0000004000047882 */ /* 0x000fc60000000000 */
[----:B------:R-:W-:Y:S01]  /*4990*/  UVIRTCOUNT.DEALLOC.SMPOOL 0x80 ;  /* 0x000000800000784c */ /* 0x000fe20000000000 */
[----:B---3--:R-:W-:Y:S02]  /*49a0*/  ULEA UR6, UR6, UR4, 0x18 ;  /* 0x0000000406067291 */ /* 0x008fe4000f8ec0ff */
[----:B------:R-:W-:-:S07]  /*49b0*/  ULEA UR4, UR21, UR18, 0x3 ;  /* 0x0000001215047291 */ /* 0x000fce000f8e18ff */
[----:B------:R1:W-:Y:S02]  /*49c0*/  @P0 STS.U8 [UR6+0x1c], R0 ;  /* 0x00001c00ff000988 */ /* 0x0003e40008000006 */
[----:B------:R-:W3:Y:S02]  /*49d0*/  SYNCS.PHASECHK.TRANS64.TRYWAIT P0, [UR4], R2 ;  /* 0x00000002ff0075a7 */ /* 0x000ee40008001104 */
[----:B-1-3--:R-:W-:Y:S05]  /*49e0*/  @!P0 BRA `(.L_x_78) ;  /* 0x0000003c00348947 */ /* 0x00afea0003800000 */
.L_x_177:
[----:B------:R-:W-:-:S04]  /*49f0*/  UIADD3 UR4, UPT, UPT, UR21, 0x1, URZ ;  /* 0x0000000115047890 */ /* 0x000fc8000fffe0ff */
[----:B------:R-:W-:-:S04]  /*4a00*/  UISETP.NE.AND UP0, UPT, UR4, 0x2, UPT ;  /* 0x000000020400788c */ /* 0x000fc8000bf05270 */
[----:B--2---:R-:W-:Y:S02]  /*4a10*/  USEL UR5, URZ, 0x1, UP0 ;  /* 0x00000001ff057887 */ /* 0x004fe40008000000 */
[----:B------:R-:W-:-:S04]  /*4a20*/  USEL UR4, UR4, URZ, UP0 ;  /* 0x000000ff04047287 */ /* 0x000fc80008000000 */
[----:B------:R-:W-:Y:S01]  /*4a30*/  ULEA UR4, UR4, UR18, 0x3 ;  /* 0x0000001204047291 */ /* 0x000fe2000f8e18ff */
[----:B-1----:R-:W-:-:S04]  /*4a40*/  LOP3.LUT R2, R8, UR5, RZ, 0x3c, !PT ;  /* 0x0000000508027c12 */ /* 0x002fc8000f8e3cff */
[----:B------:R-:W-:-:S04]  /*4a50*/  SHF.L.U32 R2, R2, 0x1f, RZ ;  /* 0x0000001f02027819 */ /* 0x000fc800000006ff */
[----:B------:R-:W1:Y:S02]  /*4a60*/  SYNCS.PHASECHK.TRANS64.TRYWAIT P0, [UR4], R2 ;  /* 0x00000002ff0075a7 */ /* 0x000e640008001104 */
[----:B-1----:R-:W-:Y:S05]  /*4a70*/  @!P0 BRA `(.L_x_79) ;  /* 0x0000003c00288947 */ /* 0x002fea0003800000 */
.L_x_179:
[----:B------:R-:W-:Y:S01]  /*4a80*/  NOP ;  /* 0x0000000000007918 */ /* 0x000fe20000000000 */
[----:B-1----:R-:W1:Y:S01]  /*4a90*/  LDS R0, [UR6+0x14] ;  /* 0x00001406ff007984 */ /* 0x002e620008000800 */
[----:B------:R-:W-:Y:S01]  /*4aa0*/  LOP3.LUT R3, R9, 0xffff, RZ, 0xc0, !PT ;  /* 0x0000ffff09037812 */ /* 0x000fe200078ec0ff */
[----:B------:R-:W-:-:S03]  /*4ab0*/  IMAD.MOV.U32 R2, RZ, RZ, 0xffff ;  /* 0x0000ffffff027424 */ /* 0x000fc600078e00ff */
[----:B------:R-:W-:-:S04]  /*4ac0*/  SHF.R.U32.HI R3, RZ, 0x5, R3 ;  /* 0x00000005ff037819 */ /* 0x000fc80000011603 */
[----:B------:R-:W-:-:S04]  /*4ad0*/  SHF.L.U32 R2, R2, R3, RZ ;  /* 0x0000000302027219 */ /* 0x000fc800000006ff */
[----:B-1----:R-:W-:-:S04]  /*4ae0*/  LOP3.LUT R0, R0, R2, RZ, 0xc0, !PT ;  /* 0x0000000200007212 */ /* 0x002fc800078ec0ff */
[----:B------:R-:W-:Y:S01]  /*4af0*/  ISETP.NE.AND P0, PT, R0, R2, PT ;  /* 0x000000020000720c */ /* 0x000fe20003f05270 */
[----:B------:R-:W-:-:S05]  /*4b00*/  IMAD.MOV.U32 R0, RZ, RZ, 0x1 ;  /* 0x00000001ff007424 */ /* 0x000fca00078e00ff */
[----:B------:R-:W-:-:S07]  /*4b10*/  SHF.L.U32 R0, R0, R3, RZ ;  /* 0x0000000300007219 */ /* 0x000fce00000006ff */
[----:B------:R-:W-:Y:S05]  /*4b20*/  @P0 BRA `(.L_x_80) ;  /* 0x00000000005c0947 */ /* 0x000fea0003800000 */
[----:B------:R-:W1:Y:S02]  /*4b30*/  LDS R3, [UR6+0x18] ;  /* 0x00001806ff037984 */ /* 0x000e640008000800 */
[----:B-1----:R-:W-:-:S04]  /*4b40*/  LOP3.LUT R3, R3, R0, RZ, 0xc0, !PT ;  /* 0x0000000003037212 */ /* 0x002fc800078ec0ff */
[----:B------:R-:W-:-:S13]  /*4b50*/  ISETP.NE.AND P0, PT, R3, R0, PT ;  /* 0x000000000300720c */ /* 0x000fda0003f05270 */
[----:B------:R-:W-:Y:S05]  /*4b60*/  @P0 BRA `(.L_x_81) ;  /* 0x0000000000400947 */ /* 0x000fea0003800000 */
[----:B------:R-:W-:Y:S01]  /*4b70*/  R2UR UR4, R2 ;  /* 0x00000000020472ca */ /* 0x000fe200000e0000 */
[----:B------:R-:W1:Y:S01]  /*4b80*/  S2R R3, SR_LANEID ;  /* 0x0000000000037919 */ /* 0x000e620000000000 */
[----:B------:R-:W-:-:S04]  /*4b90*/  LOP3.LUT R0, RZ, R0, RZ, 0x33, !PT ;  /* 0x00000000ff007212 */ /* 0x000fc800078e33ff */
[----:B------:R-:W2:Y:S07]  /*4ba0*/  REDUX UR7, R0 ;  /* 0x00000000000773c4 */ /* 0x000eae0000000000 */
[----:B------:R-:W-:-:S03]  /*4bb0*/  ULOP3.LUT UR5, URZ, UR4, URZ, 0x33, !UPT ;  /* 0x00000004ff057292 */ /* 0x000fc6000f8e33ff */
[----:B------:R-:W-:Y:S02]  /*4bc0*/  VOTEU.ANY UR4, UPT, PT ;  /* 0x0000000000047886 */ /* 0x000fe400038e0100 */
[----:B------:R-:W-:Y:S01]  /*4bd0*/  UFLO.U32 UR4, UR4 ;  /* 0x00000004000472bd */ /* 0x000fe200080e0000 */
[----:B------:R-:W-:-:S04]  /*4be0*/  IMAD.U32 R2, RZ, RZ, UR5 ;  /* 0x00000005ff027e24 */ /* 0x000fc8000f8e00ff */
[----:B------:R-:W3:Y:S02]  /*4bf0*/  REDUX UR8, R2 ;  /* 0x00000000020873c4 */ /* 0x000ee40000000000 */
[----:B------:R1:W-:Y:S01]  /*4c00*/  UTCATOMSWS.AND URZ, UR5 ;  /* 0x0000000500ff79e3 */ /* 0x0003e20008000000 */
[----:B--2---:R-:W-:Y:S01]  /*4c10*/  IMAD.U32 R0, RZ, RZ, UR7 ;  /* 0x00000007ff007e24 */ /* 0x004fe2000f8e00ff */
[----:B-1----:R-:W-:Y:S01]  /*4c20*/  ISETP.EQ.U32.AND P0, PT, R3, UR4, PT ;  /* 0x0000000403007c0c */ /* 0x002fe2000bf02070 */
[----:B---3--:R-:W-:-:S12]  /*4c30*/  IMAD.U32 R2, RZ, RZ, UR8 ;  /* 0x00000008ff027e24 */ /* 0x008fd8000f8e00ff */
[----:B------:R1:W-:Y:S04]  /*4c40*/  @P0 ATOMS.AND RZ, [UR6+0x14], R2 ;  /* 0x00001402ffff098c */ /* 0x0003e8000a800006 */
[----:B------:R1:W-:Y:S01]  /*4c50*/  @P0 ATOMS.AND RZ, [UR6+0x18], R0 ;  /* 0x00001800ffff098c */ /* 0x0003e2000a800006 */
[----:B------:R-:W-:Y:S05]  /*4c60*/  BRA `(.L_x_82) ;  /* 0x0000000000147947 */ /* 0x000fea0003800000 */
.L_x_81:
[----:B------:R-:W-:Y:S02]  /*4c70*/  MOV R2, 0x4c90 ;  /* 0x00004c9000027802 */ /* 0x000fe40000000f00 */
[----:B----45:R-:W-:Y:S05]  /*4c80*/  CALL.REL.NOINC `($__internal_0_$__cuda_sm10x_tcgen05_guardrail_trap_col_being_dealloced_not_returned_by_alloc) ;  /* 0x0000003c00487944 */ /* 0x030fea0003c00000 */
[----:B------:R-:W-:Y:S05]  /*4c90*/  BRA `(.L_x_82) ;  /* 0x0000000000087947 */ /* 0x000fea0003800000 */
.L_x_80:
[----:B------:R-:W-:Y:S02]  /*4ca0*/  MOV R2, 0x4cc0 ;  /* 0x00004cc000027802 */ /* 0x000fe40000000f00 */
[----:B----45:R-:W-:Y:S05]  /*4cb0*/  CALL.REL.NOINC `($__internal_2_$__cuda_sm10x_tcgen05_guardrail_trap_unallocated_columns_being_dealloced) ;  /* 0x0000003c00547944 */ /* 0x030fea0003c00000 */
.L_x_82:
[----:B------:R-:W-:Y:S01]  /*4cc0*/  NOP ;  /* 0x0000000000007918 */ /* 0x000fe20000000000 */
[----:B------:R-:W-:Y:S05]  /*4cd0*/  EXIT ;  /* 0x000000000000794d */ /* 0x000fea0003800000 */
.L_x_66:
[----:B------:R-:W-:-:S09]  /*4ce0*/  UISETP.NE.OR UP0, UPT, UR15, 0x3, !UP2 ;  /* 0x000000030f00788c */ /* 0x000fd2000d705670 */
[----:B------:R-:W-:Y:S05]  /*4cf0*/  BRA.U UP0, `(.L_x_83) ;  /* 0x0000000d00687547 */ /* 0x000fea000b800000 */
[----:B------:R-:W2:Y:S01]  /*4d00*/  LDC.64 R2, c[0x0][0x988] ;  /* 0x00026200ff027b82 */ /* 0x000ea20000000a00 */
[----:B------:R-:W3:Y:S01]  /*4d10*/  LDCU UR30, c[0x0][0x370] ;  /* 0x00006e00ff1e77ac */ /* 0x000ee20008000800 */
[----:B------:R-:W-:Y:S01]  /*4d20*/  R2UR UR36, R68 ;  /* 0x00000000442472ca */ /* 0x000fe200000e0000 */
[----:B------:R-:W-:Y:S01]  /*4d30*/  IMAD.MOV.U32 R14, RZ, RZ, 0x1 ;  /* 0x00000001ff0e7424 */ /* 0x000fe200078e00ff */
[----:B------:R-:W-:Y:S01]  /*4d40*/  R2UR UR31, R69 ;  /* 0x00000000451f72ca */ /* 0x000fe200000e0000 */
[----:B------:R-:W3:Y:S01]  /*4d50*/  LDCU.128 UR32, c[0x0][0xc10] ;  /* 0x00018200ff2077ac */ /* 0x000ee20008000c00 */
[----:B------:R-:W-:Y:S02]  /*4d60*/  IMAD.MOV.U32 R13, RZ, RZ, RZ ;  /* 0x000000ffff0d7224 */ /* 0x000fe400078e00ff */
[----:B------:R-:W4:Y:S01]  /*4d70*/  S2UR UR10, SR_CgaCtaId ;  /* 0x00000000000a79c3 */ /* 0x000f220000008800 */
[----:B------:R-:W1:Y:S01]  /*4d80*/  LDCU UR29, c[0x0][0x374] ;  /* 0x00006e80ff1d77ac */ /* 0x000e620008000800 */
[----:B------:R-:W4:Y:S06]  /*4d90*/  LDCU UR17, c[0x0][0xc0c] ;  /* 0x00018180ff1177ac */ /* 0x000f2c0008000800 */
[----:B------:R-:W4:Y:S01]  /*4da0*/  LDC.64 R6, c[0x0][0x348] ;  /* 0x0000d200ff067b82 */ /* 0x000f220000000a00 */
[----:B------:R-:W4:Y:S01]  /*4db0*/  LDCU UR43, c[0x0][0xc20] ;  /* 0x00018400ff2b77ac */ /* 0x000f220008000800 */
[----:B------:R-:W4:Y:S06]  /*4dc0*/  LDCU UR4, c[0x0][0xc30] ;  /* 0x00018600ff0477ac */ /* 0x000f2c0008000800 */
[----:B------:R-:W4:Y:S01]  /*4dd0*/  LDC.64 R4, c[0x0][0x990] ;  /* 0x00026400ff047b82 */ /* 0x000f220000000a00 */
[----:B--2---:R-:W-:Y:S01]  /*4de0*/  ISETP.NE.U32.AND P0, PT, R2, RZ, PT ;  /* 0x000000ff0200720c */ /* 0x004fe20003f05070 */
[----:B------:R-:W-:Y:S01]  /*4df0*/  UMOV UR28, 0x400 ;  /* 0x00000400001c7882 */ /* 0x000fe20000000000 */
[----:B---3--:R-:W-:Y:S01]  /*4e00*/  UIMAD.WIDE.U32 UR6, UR30, UR32, URZ ;  /* 0x000000201e0672a5 */ /* 0x008fe2000f8e00ff */
[----:B------:R-:W-:Y:S01]  /*4e10*/  IMAD.MOV.U32 R2, RZ, RZ, 0x1000 ;  /* 0x00001000ff027424 */ /* 0x000fe200078e00ff */
[----:B------:R-:W-:Y:S01]  /*4e20*/  ISETP.NE.AND.EX P0, PT, R3, RZ, PT, P0 ;  /* 0x000000ff0300720c */ /* 0x000fe20003f05300 */
[----:B-1----:R-:W-:-:S02]  /*4e30*/  UIMAD.WIDE.U32 UR8, UR29, UR35, URZ ;  /* 0x000000231d0872a5 */ /* 0x002fc4000f8e00ff */
[----:B----4-:R-:W-:Y:S02]  /*4e40*/  ULEA UR28, UR10, UR28, 0x18 ;  /* 0x0000001c0a1c7291 */ /* 0x010fe4000f8ec0ff */
[----:B------:R-:W-:Y:S01]  /*4e50*/  UMOV UR41, UR7 ;  /* 0x0000000700297c82 */ /* 0x000fe20008000000 */
[----:B------:R-:W-:Y:S02]  /*4e60*/  UISETP.GE.AND UP0, UPT, UR39, 0x1, UPT ;  /* 0x000000012700788c */ /* 0x000fe4000bf06270 */
[----:B------:R-:W-:Y:S02]  /*4e70*/  UIADD3 UR38, UPT, UPT, UR28, 0x1b0, URZ ;  /* 0x000001b01c267890 */ /* 0x000fe4000fffe0ff */
[----:B------:R-:W-:Y:S01]  /*4e80*/  UIADD3 UR37, UPT, UPT, UR28, 0x1d8, URZ ;  /* 0x000001d81c257890 */ /* 0x000fe2000fffe0ff */
[----:B------:R-:W-:Y:S01]  /*4e90*/  UMOV UR40, UR9 ;  /* 0x0000000900287c82 */ /* 0x000fe20008000000 */
[----:B------:R-:W-:Y:S02]  /*4ea0*/  UPLOP3.LUT UP1, UPT, UPT, UPT, UPT, 0x40, 0x4 ;  /* 0x000000000004789c */ /* 0x000fe40003f2e870 */
[----:B------:R-:W-:Y:S01]  /*4eb0*/  UISETP.NE.AND UP6, UPT, UR39, 0x1, UPT ;  /* 0x000000012700788c */ /* 0x000fe2000bfc5270 */
[----:B------:R-:W1:Y:S01]  /*4ec0*/  LDCU.64 UR18, c[0x0][0xc28] ;  /* 0x00018500ff1277ac */ /* 0x000e620008000a00 */
[----:B------:R-:W-:-:S02]  /*4ed0*/  UISETP.NE.AND UP2, UPT, UR17, 0x1, UPT ;  /* 0x000000011100788c */ /* 0x000fc4000bf45270 */
[----:B------:R-:W-:Y:S02]  /*4ee0*/  UISETP.NE.AND UP0, UPT, UR34, 0x1, UPT ;  /* 0x000000012200788c */ /* 0x000fe4000bf05270 */
[----:B------:R-:W-:Y:S02]  /*4ef0*/  UPRMT UR38, UR10, 0x654, UR38 ;  /* 0x000006540a267896 */ /* 0x000fe40008000026 */
[----:B------:R-:W-:Y:S02]  /*4f00*/  UPRMT UR37, URZ, 0x654, UR37 ;  /* 0x00000654ff257896 */ /* 0x000fe40008000025 */
[----:B------:R-:W-:Y:S02]  /*4f10*/  USHF.R.U32.HI UR41, URZ, UR33, UR41 ;  /* 0x00000021ff297299 */ /* 0x000fe40008011629 */
[----:B------:R-:W-:Y:S02]  /*4f20*/  USHF.R.U32.HI UR40, URZ, UR43, UR40 ;  /* 0x0000002bff287299 */ /* 0x000fe40008011628 */
[----:B------:R-:W-:Y:S01]  /*4f30*/  UISETP.NE.AND UP3, UPT, UR4, 0x1, UPT ;  /* 0x000000010400788c */ /* 0x000fe2000bf65270 */
[----:B------:R-:W-:-:S10]  /*4f40*/  VOTEU.ANY UP5, P0 ;  /* 0x0000000000ff7886 */ /* 0x000fd400000a0100 */
.L_x_91:
[----:B------:R-:W-:Y:S04]  /*4f50*/  SHF.L.U32 R3, R13, 0x1f, RZ ;  /* 0x0000001f0d037819 */ /* 0x000fe800000006ff */
[----:B--2---:R-:W2:Y:S02]  /*4f60*/  SYNCS.PHASECHK.TRANS64.TRYWAIT P0, [UR28+0x1d0], R3 ;  /* 0x0001d003ff0075a7 */ /* 0x004ea4000800111c */
[----:B--2---:R-:W-:Y:S05]  /*4f70*/  @!P0 BRA `(.L_x_84) ;  /* 0x0000003800008947 */ /* 0x004fea0003800000 */
.L_x_181:
[----:B------:R-:W3:Y:S01]  /*4f80*/  LDS.128 R8, [UR28+0x210] ;  /* 0x0002101cff087984 */ /* 0x000ee20008000c00 */
[----:B------:R-:W-:Y:S01]  /*4f90*/  UISETP.GE.AND UP0, UPT, UR39, 0x1, UPT ;  /* 0x000000012700788c */ /* 0x000fe2000bf06270 */
[----:B------:R-:W-:Y:S01]  /*4fa0*/  @!PT LDS RZ, [RZ] ;  /* 0x00000000fffff984 */ /* 0x000fe20000000800 */
[----:B------:R-:W-:Y:S01]  /*4fb0*/  @!PT LDS RZ, [RZ] ;  /* 0x00000000fffff984 */ /* 0x000fe20000000800 */
[----:B------:R-:W-:Y:S01]  /*4fc0*/  @!PT LDS RZ, [RZ] ;  /* 0x00000000fffff984 */ /* 0x000fe20000000800 */
[----:B------:R-:W-:Y:S01]  /*4fd0*/  @!PT LDS RZ, [RZ] ;  /* 0x00000000fffff984 */ /* 0x000fe20000000800 */
[----:B------:R4:W-:Y:S06]  /*4fe0*/  MEMBAR.ALL.CTA ;  /* 0x0000000000007992 */ /* 0x0009ec0000008000 */
[----:B----4-:R-:W4:Y:S02]  /*4ff0*/  FENCE.VIEW.ASYNC.S ;  /* 0x00000000000073c6 */ /* 0x010f240000000000 */
[----:B----4-:R-:W-:Y:S01]  /*5000*/  SYNCS.ARRIVE.TRANS64.RED.A1T0 RZ, [UR37], RZ ;  /* 0x000000ffffff79a7 */ /* 0x010fe20008100425 */
[----:B---3--:R-:W-:Y:S11]  /*5010*/  LOP3.LUT P0, RZ, R10, 0x1, RZ, 0xc0, !PT ;  /* 0x000000010aff7812 */ /* 0x008ff6000780c0ff */
[----:B------:R-:W-:Y:S02]  /*5020*/  @!UPT UIADD3 URZ, UPT, UPT, URZ, URZ, URZ ;  /* 0x000000fffffff290 */ /* 0x000fe4000fffe0ff */
[----:B------:R-:W-:Y:S01]  /*5030*/  VOTEU.ANY UP2, P0 ;  /* 0x0000000000ff7886 */ /* 0x000fe20000040100 */
[----:B------:R-:W-:Y:S11]  /*5040*/  PLOP3.LUT P0, PT, PT, PT, UP2, 0x80, 0x8 ;  /* 0x000000000008781c */ /* 0x000ff60003f0f028 */
[----:B------:R-:W-:Y:S02]  /*5050*/  @!UPT UIADD3 URZ, UPT, UPT, URZ, URZ, URZ ;  /* 0x000000fffffff290 */ /* 0x000fe4000fffe0ff */
[----:B--2---:R-:W-:Y:S02]  /*5060*/  @P0 MOV R3, R8 ;  /* 0x0000000800030202 */ /* 0x004fe40000000f00 */
[----:B------:R-:W-:Y:S02]  /*5070*/  @P0 LOP3.LUT R0, R9, 0xffff, RZ, 0xc0, !PT ;  /* 0x0000ffff09000812 */ /* 0x000fe400078ec0ff */
[----:B------:R-:W-:Y:S02]  /*5080*/  @P0 R2UR UR5, R3 ;  /* 0x00000000030502ca */ /* 0x000fe400000e0000 */
[----:B------:R-:W-:Y:S11]  /*5090*/  @P0 R2UR UR4, R0 ;  /* 0x00000000000402ca */ /* 0x000ff600000e0000 */
[----:B------:R-:W-:Y:S02]  /*50a0*/  @UP2 UMOV UR16, UR5 ;  /* 0x0000000500102c82 */ /* 0x000fe40008000000 */
[----:B------:R-:W-:Y:S01]  /*50b0*/  @UP2 UMOV UR15, UR4 ;  /* 0x00000004000f2c82 */ /* 0x000fe20008000000 */
[----:B------:R-:W-:Y:S05]  /*50c0*/  BRA.U !UP0, `(.L_x_85) ;  /* 0x0000000108b47547 */ /* 0x000fea000b800000 */
[----:B------:R-:W-:Y:S02]  /*50d0*/  UIMAD.WIDE.U32 UR8, UR15, UR35, URZ ;  /* 0x000000230f0872a5 */ /* 0x000fe4000f8e00ff */
[----:B------:R-:W-:Y:S02]  /*50e0*/  UP2UR UR14, UPR, URZ, 0x2 ;  /* 0x00000002ff0e7883 */ /* 0x000fe40008000000 */
[----:B------:R-:W-:Y:S02]  /*50f0*/  UISETP.NE.AND UP1, UPT, UR34, 0x1, UPT ;  /* 0x000000012200788c */ /* 0x000fe4000bf25270 */
[----:B------:R-:W-:Y:S02]  /*5100*/  UIMAD.WIDE.U32 UR10, UR16, UR32, URZ ;  /* 0x00000020100a72a5 */ /* 0x000fe4000f8e00ff */
[----:B------:R-:W-:Y:S02]  /*5110*/  USEL UR4, UR29, UR40, !UP1 ;  /* 0x000000281d047287 */ /* 0x000fe4000c800000 */
[----:B------:R-:W-:Y:S02]  /*5120*/  UISETP.NE.AND UP0, UPT, UR17, 0x1, UPT ;  /* 0x000000011100788c */ /* 0x000fe4000bf05270 */
[----:B-1----:R-:W-:Y:S02]  /*5130*/  UIMAD.WIDE.U32 UR12, UR4, UR18, URZ ;  /* 0x00000012040c72a5 */ /* 0x002fe4000f8e00ff */
[----:B------:R-:W-:Y:S01]  /*5140*/  USEL UR7, UR30, UR41, !UP0 ;  /* 0x000000291e077287 */ /* 0x000fe2000c000000 */
[----:B------:R-:W-:Y:S02]  /*5150*/  UMOV UR5, UR9 ;  /* 0x0000000900057c82 */ /* 0x000fe40008000000 */
[----:B------:R-:W-:Y:S02]  /*5160*/  USHF.R.U32.HI UR6, URZ, UR43, UR5 ;  /* 0x0000002bff067299 */ /* 0x000fe40008011605 */
[----:B------:R-:W-:Y:S02]  /*5170*/  UIMAD.WIDE.U32 UR20, UR7, UR18, URZ ;  /* 0x00000012071472a5 */ /* 0x000fe4000f8e00ff */
[----:B------:R-:W-:Y:S02]  /*5180*/  USEL UR6, UR15, UR6, !UP1 ;  /* 0x000000060f067287 */ /* 0x000fe4000c800000 */
[----:B------:R-:W-:Y:S01]  /*5190*/  UISETP.NE.AND UP1, UPT, UR14, URZ, UPT ;  /* 0x000000ff0e00728c */ /* 0x000fe2000bf25270 */
[----:B------:R-:W-:Y:S01]  /*51a0*/  UMOV UR5, UR11 ;  /* 0x0000000b00057c82 */ /* 0x000fe20008000000 */
[----:B------:R-:W-:Y:S02]  /*51b0*/  UIMAD.WIDE.U32 UR10, UR6, UR18, URZ ;  /* 0x00000012060a72a5 */ /* 0x000fe4000f8e00ff */
[----:B------:R-:W-:Y:S03]  /*51c0*/  USHF.R.U32.HI UR8, URZ, UR33, UR5 ;  /* 0x00000021ff087299 */ /* 0x000fe60008011605 */
[----:B------:R-:W-:Y:S02]  /*51d0*/  UMOV UR5, UR13 ;  /* 0x0000000d00057c82 */ /* 0x000fe40008000000 */
[----:B------:R-:W-:Y:S03]  /*51e0*/  @UP6 USHF.R.U32.HI UR4, URZ, UR19, UR5 ;  /* 0x00000013ff046299 */ /* 0x000fe60008011605 */
[----:B------:R-:W-:Y:S01]  /*51f0*/  UMOV UR5, UR21 ;  /* 0x0000001500057c82 */ /* 0x000fe20008000000 */
[----:B------:R-:W-:Y:S02]  /*5200*/  UIMAD UR4, UR39, UR4, URZ ;  /* 0x00000004270472a4 */ /* 0x000fe4000f8e02ff */
[----:B------:R-:W-:Y:S02]  /*5210*/  @UP6 USHF.R.U32.HI UR7, URZ, UR19, UR5 ;  /* 0x00000013ff076299 */ /* 0x000fe40008011605 */
[----:B------:R-:W-:Y:S02]  /*5220*/  USEL UR5, UR16, UR8, !UP0 ;  /* 0x0000000810057287 */ /* 0x000fe4000c000000 */
[----:B------:R-:W-:Y:S02]  /*5230*/  UIMAD UR8, UR39, UR7, URZ ;  /* 0x00000007270872a4 */ /* 0x000fe4000f8e02ff */
[----:B------:R-:W-:Y:S03]  /*5240*/  UISETP.GE.AND UP0, UPT, UR6, UR4, UPT ;  /* 0x000000040600728c */ /* 0x000fe6000bf06270 */
[----:B------:R-:W-:Y:S01]  /*5250*/  UMOV UR4, UR11 ;  /* 0x0000000b00047c82 */ /* 0x000fe20008000000 */
[----:B------:R-:W-:Y:S02]  /*5260*/  UISETP.GE.OR UP0, UPT, UR5, UR8, UP0 ;  /* 0x000000080500728c */ /* 0x000fe40008706670 */
[----:B------:R-:W-:Y:S02]  /*5270*/  USHF.R.U32.HI UR4, URZ, UR19, UR4 ;  /* 0x00000013ff047299 */ /* 0x000fe40008011604 */
[----:B------:R-:W-:Y:S02]  /*5280*/  UIMAD.WIDE.U32 UR8, UR5, UR18, URZ ;  /* 0x00000012050872a5 */ /* 0x000fe4000f8e00ff */
[----:B------:R-:W-:Y:S04]  /*5290*/  USEL UR10, UR6, UR4, !UP6 ;  /* 0x00000004060a7287 */ /* 0x000fe8000f000000 */
[----:B------:R-:W-:Y:S01]  /*52a0*/  UIADD3 UR11, UPT, UPT, -UR10, URZ, URZ ;  /* 0x000000ff0a0b7290 */ /* 0x000fe2000fffe1ff */
[----:B------:R-:W-:Y:S02]  /*52b0*/  @!UP0 UMOV UR4, UR9 ;  /* 0x0000000900048c82 */ /* 0x000fe40008000000 */
[----:B------:R-:W-:Y:S02]  /*52c0*/  @!UP0 USHF.R.U32.HI UR4, URZ, UR19, UR4 ;  /* 0x00000013ff048299 */ /* 0x000fe40008011604 */
[----:B------:R-:W-:Y:S02]  /*52d0*/  UIMAD UR8, UR39, UR11, UR6 ;  /* 0x0000000b270872a4 */ /* 0x000fe4000f8e0206 */
[----:B------:R-:W-:Y:S04]  /*52e0*/  @!UP0 USEL UR4, UR5, UR4, !UP6 ;  /* 0x0000000405048287 */ /* 0x000fe8000f000000 */
[----:B------:R-:W-:Y:S02]  /*52f0*/  @!UP0 UIMAD UR8, UR7, UR8, UR4 ;  /* 0x00000008070882a4 */ /* 0x000fe4000f8e0204 */
[----:B------:R-:W-:Y:S02]  /*5300*/  @!UP0 UIADD3 UR9, UPT, UPT, UR10, -UR4, URZ ;  /* 0x800000040a098290 */ /* 0x000fe4000fffe0ff */
[----:B------:R-:W-:Y:S02]  /*5310*/  UIADD3 UR4, UPT, UPT, -UR5, URZ, URZ ;  /* 0x000000ff05047290 */ /* 0x000fe4000fffe1ff */
[----:B------:R-:W-:Y:S02]  /*5320*/  UIADD3 UR7, UPT, UPT, -UR6, URZ, URZ ;  /* 0x000000ff06077290 */ /* 0x000fe4000fffe1ff */
[----:B------:R-:W-:Y:S02]  /*5330*/  @!UP0 UIMAD UR6, UR9, UR39, UR5 ;  /* 0x00000027090682a4 */ /* 0x000fe4000f8e0205 */
[----:B------:R-:W-:Y:S02]  /*5340*/  UIMAD UR16, UR17, UR4, UR16 ;  /* 0x00000004111072a4 */ /* 0x000fe4000f8e0210 */
[----:B------:R-:W-:Y:S01]  /*5350*/  UIMAD UR15, UR34, UR7, UR15 ;  /* 0x00000007220f72a4 */ /* 0x000fe2000f8e020f */
[----:B------:R-:W-:Y:S02]  /*5360*/  @!UP0 UMOV UR5, UR8 ;  /* 0x0000000800058c82 */ /* 0x000fe40008000000 */
[----:B------:R-:W-:Y:S02]  /*5370*/  UIMAD UR16, UR5, UR17, UR16 ;  /* 0x00000011051072a4 */ /* 0x000fe4000f8e0210 */
[----:B------:R-:W-:Y:S11]  /*5380*/  UIMAD UR15, UR6, UR34, UR15 ;  /* 0x00000022060f72a4 */ /* 0x000ff6000f8e020f */
[----:B------:R-:W-:Y:S01]  /*5390*/  @!UPT UIADD3 URZ, UPT, UPT, URZ, URZ, URZ ;  /* 0x000000fffffff290 */ /* 0x000fe2000fffe0ff */
.L_x_85:
[----:B------:R-:W2:Y:S01]  /*53a0*/  @!UP3 LDCU.128 UR8, c[0x0][0xc10] ;  /* 0x00018200ff08b7ac */ /* 0x000ea20008000c00 */
[C---:B------:R-:W-:Y:S02]  /*53b0*/  ISETP.NE.U32.AND P2, PT, R4.reuse, RZ, PT ;  /* 0x000000ff0400720c */ /* 0x040fe40003f45070 */
[----:B------:R-:W-:Y:S02]  /*53c0*/  ISETP.NE.U32.AND P1, PT, R4, RZ, PT ;  /* 0x000000ff0400720c */ /* 0x000fe40003f25070 */
[C---:B------:R-:W-:Y:S02]  /*53d0*/  ISETP.NE.AND.EX P2, PT, R5.reuse, RZ, PT, P2 ;  /* 0x000000ff0500720c */ /* 0x040fe40003f45320 */
[----:B------:R-:W-:Y:S01]  /*53e0*/  ISETP.NE.AND.EX P1, PT, R5, RZ, PT, P1 ;  /* 0x000000ff0500720c */ /* 0x000fe20003f25310 */
[----:B------:R-:W3:Y:S01]  /*53f0*/  @!UP3 LDCU UR5, c[0x0][0xc0c] ;  /* 0x00018180ff05b7ac */ /* 0x000ee20008000800 */
[----:B------:R-:W-:Y:S01]  /*5400*/  SHF.L.U32 R3, R14, 0x1f, RZ ;  /* 0x0000001f0e037819 */ /* 0x000fe200000006ff */
[----:B--2---:R-:W-:Y:S07]  /*5410*/  UIMAD.WIDE.U32 UR6, UR16, UR8, URZ ;  /* 0x00000008100672a5 */ /* 0x004fee000f8e00ff */
[----:B------:R-:W-:Y:S01]  /*5420*/  @!UP3 UMOV UR4, UR7 ;  /* 0x000000070004bc82 */ /* 0x000fe20008000000 */
[----:B---3--:R-:W-:Y:S02]  /*5430*/  @!UP3 UISETP.NE.AND UP0, UPT, UR5, 0x1, UPT ;  /* 0x000000010500b88c */ /* 0x008fe4000bf05270 */
[----:B------:R-:W-:Y:S02]  /*5440*/  @!UP3 USHF.R.U32.HI UR4, URZ, UR9, UR4 ;  /* 0x00000009ff04b299 */ /* 0x000fe40008011604 */
[----:B------:R-:W-:Y:S02]  /*5450*/  UIMAD.WIDE.U32 UR6, UR15, UR11, URZ ;  /* 0x0000000b0f0672a5 */ /* 0x000fe4000f8e00ff */
[----:B------:R-:W-:Y:S02]  /*5460*/  @!UP3 USEL UR8, UR16, UR4, !UP0 ;  /* 0x000000041008b287 */ /* 0x000fe4000c000000 */
[----:B------:R-:W-:Y:S03]  /*5470*/  @!UP3 UISETP.NE.AND UP0, UPT, UR10, 0x1, UPT ;  /* 0x000000010a00b88c */ /* 0x000fe6000bf05270 */
[----:B------:R-:W-:Y:S02]  /*5480*/  @!UP3 UMOV UR6, UR7 ;  /* 0x000000070006bc82 */ /* 0x000fe40008000000 */
[----:B------:R-:W2:Y:S02]  /*5490*/  @!UP3 LDCU UR4, c[0x0][0xc20] ;  /* 0x00018400ff04b7ac */ /* 0x000ea40008000800 */
[----:B--2---:R-:W-:Y:S04]  /*54a0*/  @!UP3 USHF.R.U32.HI UR6, URZ, UR4, UR6 ;  /* 0x00000004ff06b299 */ /* 0x004fe80008011606 */
[----:B------:R-:W-:Y:S04]  /*54b0*/  @!UP3 USEL UR6, UR15, UR6, !UP0 ;  /* 0x000000060f06b287 */ /* 0x000fe8000c000000 */
[----:B------:R-:W-:Y:S02]  /*54c0*/  @!UP3 UIADD3 UR4, UPT, UPT, -UR8, UR6, URZ ;  /* 0x000000060804b290 */ /* 0x000fe4000fffe1ff */
[----:B------:R-:W-:Y:S02]  /*54d0*/  @!UP3 UIADD3 UR6, UPT, UPT, UR8, -UR6, URZ ;  /* 0x800000060806b290 */ /* 0x000fe4000fffe0ff */
[----:B------:R-:W-:Y:S02]  /*54e0*/  @!UP3 UIMAD UR16, UR4, UR5, UR16 ;  /* 0x000000050410b2a4 */ /* 0x000fe4000f8e0210 */
[----:B------:R-:W-:Y:S01]  /*54f0*/  @!UP3 UIMAD UR15, UR6, UR10, UR15 ;  /* 0x0000000a060fb2a4 */ /* 0x000fe2000f8e020f */
[----:B------:R-:W-:Y:S11]  /*5500*/  BRA.U UP1, `(.L_x_86) ;  /* 0x0000000101107547 */ /* 0x000ff6000b800000 */
[----:B------:R-:W-:Y:S04]  /*5510*/  MOV R12, UR42 ;  /* 0x0000002a000c7c02 */ /* 0x000fe80008000f00 */
[----:B------:R-:W-:Y:S04]  /*5520*/  SHF.L.U32 R12, R12, 0x1f, RZ ;  /* 0x0000001f0c0c7819 */ /* 0x000fe800000006ff */
[----:B------:R-:W2:Y:S02]  /*5530*/  SYNCS.PHASECHK.TRANS64.TRYWAIT P3, [UR28+0x1c8], R12 ;  /* 0x0001c80cff0075a7 */ /* 0x000ea4000806111c */
[----:B--2---:R-:W-:Y:S05]  /*5540*/  @!P3 BRA `(.L_x_87) ;  /* 0x0000003000a4b947 */ /* 0x004fea0003800000 */
.L_x_86:
[----:B------:R-:W-:Y:S05]  /*5550*/  @!P2 BRA `(.L_x_88) ;  /* 0x000000000030a947 */ /* 0x000fea0003800000 */
[----:B------:R-:W-:Y:S01]  /*5560*/  UPLOP3.LUT UP4, UPT, UPT, UPT, UP5, 0x80, 0x8 ;  /* 0x000000000008789c */ /* 0x000fe20003f8f050 */
[----:B------:R-:W-:Y:S01]  /*5570*/  HFMA2 R76, -RZ, RZ, 0, 5.9604644775390625e-08 ;  /* 0x00000001ff4c7431 */ /* 0x000fe200000001ff */
[----:B------:R-:W3:Y:S04]  /*5580*/  LDCU.64 UR4, c[0x0][0x358] ;  /* 0x00006b00ff0477ac */ /* 0x000ee80008000a00 */
[----:B------:R-:W-:Y:S11]  /*5590*/  PLOP3.LUT P2, PT, PT, PT, UP4, 0x80, 0x8 ;  /* 0x000000000008781c */ /* 0x000ff60003f4f048 */
[----:B------:R-:W-:Y:S02]  /*55a0*/  @!UPT UIADD3 URZ, UPT, UPT, URZ, URZ, URZ ;  /* 0x000000fffffff290 */ /* 0x000fe4000fffe0ff */
[----:B------:R-:W4:Y:S01]  /*55b0*/  @P2 LDC.64 R18, c[0x0][0x988] ;  /* 0x00026200ff122b82 */ /* 0x000f220000000a00 */
[----:B--2---:R-:W-:Y:S04]  /*55c0*/  @P2 IMAD R0, R16, R4, RZ ;  /* 0x0000000410002224 */ /* 0x004fe800078e02ff */
[----:B----4-:R-:W-:Y:S01]  /*55d0*/  @P2 IMAD.WIDE R18, R0, 0x4, R18 ;  /* 0x0000000400122825 */ /* 0x010fe200078e0212 */
[----:B------:R-:W-:Y:S04]  /*55e0*/  MOV R0, 0x1 ;  /* 0x0000000100007802 */ /* 0x000fe80000000f00 */
[----:B---3-5:R3:W5:Y:S01]  /*55f0*/  @P2 LDG.E R39, desc[UR4][R18.64] ;  /* 0x0000000412272981 */ /* 0x028762000c1e1900 */
[----:B------:R-:W-:Y:S01]  /*5600*/  @!P2 PRMT R76, R0, 0x7610, R76 ;  /* 0x00007610004ca816 */ /* 0x000fe2000000004c */
[----:B---3--:R-:W4:Y:S06]  /*5610*/  @!P2 LDC R39, c[0x0][0x980] ;  /* 0x00026000ff27ab82 */ /* 0x008f2c0000000800 */
.L_x_88:
[----:B----45:R-:W-:Y:S01]  /*5620*/  @!P1 FSETP.EQ.AND P2, PT, R39, RZ, PT ;  /* 0x000000ff2700920b */ /* 0x030fe20003f42000 */
[----:B------:R-:W-:Y:S01]  /*5630*/  @!UPT UIADD3 URZ, UPT, UPT, URZ, URZ, URZ ;  /* 0x000000fffffff290 */ /* 0x000fe2000fffe0ff */
[----:B------:R-:W-:Y:S11]  /*5640*/  @!P1 BRA `(.L_x_89) ;  /* 0x0000000000149947 */ /* 0x000ff60003800000 */
[----:B------:R-:W-:Y:S02]  /*5650*/  LOP3.LUT P1, RZ, R76, 0xff, RZ, 0xc0, !PT ;  /* 0x000000ff4cff7812 */ /* 0x000fe4000782c0ff */
[----:B------:R-:W-:Y:S04]  /*5660*/  PLOP3.LUT P2, PT, PT, PT, UP4, 0x80, 0x8 ;  /* 0x000000000008781c */ /* 0x000fe80003f4f048 */
[----:B------:R-:W-:Y:S07]  /*5670*/  PLOP3.LUT P2, PT, P2, PT, PT, 0x8, 0x80 ;  /* 0x000000000080781c */ /* 0x000fee000174e170 */
[----:B------:R-:W-:Y:S11]  /*5680*/  @P1 FSETP.EQ.AND P2, PT, R39, RZ, PT ;  /* 0x000000ff2700120b */ /* 0x000ff60003f42000 */
[----:B------:R-:W-:Y:S02]  /*5690*/  @!UPT UIADD3 URZ, UPT, UPT, URZ, URZ, URZ ;  /* 0x000000fffffff290 */ /* 0x000fe4000fffe0ff */
.L_x_89:
[----:B------:R-:W3:Y:S01]  /*56a0*/  SYNCS.PHASECHK.TRANS64.TRYWAIT P1, [UR28+0x1b8], R3 ;  /* 0x0001b803ff0075a7 */ /* 0x000ee2000802111c */
[----:B------:R-:W-:Y:S02]  /*56b0*/  ELECT P3, URZ, PT ;  /* 0x0000000000ff782f */ /* 0x000fe40003860000 */
[----:B------:R-:W-:Y:S01]  /*56c0*/  @P0 SHF.R.U32.HI R16, RZ, 0x10, R9 ;  /* 0x00000010ff100819 */ /* 0x000fe20000011609 */
[----:B---3--:R-:W-:Y:S10]  /*56d0*/  @!P1 BRA `(.L_x_90) ;  /* 0x0000003000589947 */ /* 0x008ff40003800000 */
.L_x_184:
[----:B------:R-:W-:Y:S02]  /*56e0*/  PLOP3.LUT P2, PT, P2, P3, PT, 0xf2, 0x2f ;  /* 0x00000000002f781c */ /* 0x000fe40001747e72 */
[----:B------:R-:W-:Y:S02]  /*56f0*/  LOP3.LUT R14, R14, 0x1, RZ, 0x3c, !PT ;  /* 0x000000010e0e7812 */ /* 0x000fe400078e3cff */
[----:B------:R-:W-:Y:S09]  /*5700*/  LOP3.LUT R13, R13, 0x1, RZ, 0x3c, !PT ;  /* 0x000000010d0d7812 */ /* 0x000ff200078e3cff */
[----:B------:R-:W-:Y:S01]  /*5710*/  VOTEU.ALL UP0, P2 ;  /* 0x0000000000ff7886 */ /* 0x000fe20001000000 */
[----:B--2---:R-:W-:Y:S01]  /*5720*/  @!P2 IADD3 R3, P0, PT, R6, 0x680, RZ ;  /* 0x000006800603a810 */ /* 0x004fe20007f1e0ff */
[----:B------:R-:W-:Y:S03]  /*5730*/  @!P2 IMAD.MOV.U32 R0, RZ, 0x20, RZ ;  /* 0x00000020ff00a824 */ /* 0x000fe600078e00ff */
[----:B------:R-:W2:Y:S01]  /*5740*/  @!UP0 LDCU.128 UR24, c[0x0][0xa80] ;  /* 0x00015000ff1887ac */ /* 0x000ea20008000c00 */
[----:B------:R-:W-:Y:S01]  /*5750*/  @!P2 IMAD.MOV.U32 R0, RZ, 0x400, R0 ;  /* 0x00000400ff00a824 */ /* 0x000fe200078e0000 */
[----:B------:R-:W3:Y:S01]  /*5760*/  @!UP0 LDCU.128 UR20, c[0x0][0xa90] ;  /* 0x00015200ff1487ac */ /* 0x000ee20008000c00 */
[----:B------:R-:W4:Y:S01]  /*5770*/  @!UP0 LDCU UR6, c[0x0][0xaa0] ;  /* 0x00015400ff0687ac */ /* 0x000f220008000800 */
[----:B------:R-:W-:Y:S02]  /*5780*/  @!UP0 USHF.L.U32 UR11, UR44, 0x6, URZ ;  /* 0x000000062c0b8899 */ /* 0x000fe400080006ff */
[----:B--2---:R-:W-:Y:S02]  /*5790*/  @!UP0 UISETP.NE.AND UP1, UPT, UR24, 0x1, UPT ;  /* 0x000000011800888c */ /* 0x004fe4000bf25270 */
[----:B------:R-:W-:Y:S02]  /*57a0*/  UIMAD.WIDE.U32 UR4, UR11, UR25, URZ ;  /* 0x000000190b0472a5 */ /* 0x000fe4000f8e00ff */
[----:B------:R-:W-:Y:S02]  /*57b0*/  @!UP0 USHF.L.U32 UR10, UR45, 0x6, URZ ;  /* 0x000000062d0a8899 */ /* 0x000fe400080006ff */
[----:B------:R-:W-:Y:S02]  /*57c0*/  @!UP0 UIADD3 UR8, UPT, UPT, UR28, 0x400, URZ ;  /* 0x000004001c088890 */ /* 0x000fe4000fffe0ff */
[----:B------:R-:W-:Y:S02]  /*57d0*/  @!UP0 UIADD3 UR9, UPT, UPT, UR28, 0x1b0, URZ ;  /* 0x000001b01c098890 */ /* 0x000fe4000fffe0ff */
[----:B------:R-:W-:Y:S02]  /*57e0*/  UIADD3 UR45, UPT, UPT, UR15, UR36, URZ ;  /* 0x000000240f2d7290 */ /* 0x000fe4000fffe0ff */
[----:B------:R-:W-:Y:S01]  /*57f0*/  UIADD3 UR44, UPT, UPT, UR16, UR31, URZ ;  /* 0x0000001f102c7290 */ /* 0x000fe2000fffe0ff */
[----:B------:R-:W-:Y:S02]  /*5800*/  @!UP0 UMOV UR4, UR5 ;  /* 0x0000000500048c82 */ /* 0x000fe40008000000 */
[----:B------:R-:W-:Y:S04]  /*5810*/  @!UP0 USHF.R.U32.HI UR4, URZ, UR26, UR4 ;  /* 0x0000001aff048299 */ /* 0x000fe80008011604 */
[----:B------:R-:W-:Y:S02]  /*5820*/  @!UP0 USEL UR12, UR11, UR4, !UP1 ;  /* 0x000000040b0c8287 */ /* 0x000fe4000c800000 */
[----:B------:R-:W-:Y:S02]  /*5830*/  @!UP0 UISETP.NE.AND UP1, UPT, UR27, 0x1, UPT ;  /* 0x000000011b00888c */ /* 0x000fe4000bf25270 */
[----:B---3--:R-:W-:Y:S07]  /*5840*/  UIMAD.WIDE.U32 UR4, UR12, UR20, URZ ;  /* 0x000000140c0472a5 */ /* 0x008fee000f8e00ff */
[----:B------:R-:W-:Y:S02]  /*5850*/  @!UP0 UMOV UR4, UR5 ;  /* 0x0000000500048c82 */ /* 0x000fe40008000000 */
[----:B------:R-:W-:Y:S04]  /*5860*/  @!UP0 USHF.R.U32.HI UR4, URZ, UR21, UR4 ;  /* 0x00000015ff048299 */ /* 0x000fe80008011604 */
[----:B------:R-:W-:Y:S02]  /*5870*/  @!UP0 USEL UR13, UR12, UR4, !UP1 ;  /* 0x000000040c0d8287 */ /* 0x000fe4000c800000 */
[----:B------:R-:W-:Y:S02]  /*5880*/  @!UP0 UISETP.NE.AND UP1, UPT, UR22, 0x1, UPT ;  /* 0x000000011600888c */ /* 0x000fe4000bf25270 */
[----:B------:R-:W-:Y:S07]  /*5890*/  UIMAD.WIDE.U32 UR4, UR13, UR23, URZ ;  /* 0x000000170d0472a5 */ /* 0x000fee000f8e00ff */
[----:B------:R-:W-:Y:S02]  /*58a0*/  @!UP0 UMOV UR4, UR5 ;  /* 0x0000000500048c82 */ /* 0x000fe40008000000 */
[----:B----4-:R-:W-:Y:S01]  /*58b0*/  @!UP0 USHF.R.U32.HI UR4, URZ, UR6, UR4 ;  /* 0x00000006ff048299 */ /* 0x010fe20008011604 */
[----:B------:R-:W-:Y:S01]  /*58c0*/  @!P2 R2UR UR6, R0 ;  /* 0x000000000006a2ca */ /* 0x000fe200000e0000 */
[----:B------:R-:W-:Y:S02]  /*58d0*/  @!P2 IMAD.X R0, RZ, RZ, R7, P0 ;  /* 0x000000ffff00a224 */ /* 0x000fe400000e0607 */
[----:B------:R-:W-:Y:S02]  /*58e0*/  @!UP0 USEL UR14, UR13, UR4, !UP1 ;  /* 0x000000040d0e8287 */ /* 0x000fe4000c800000 */
[----:B------:R-:W-:Y:S02]  /*58f0*/  @!UP0 UIADD3 UR4, UPT, UPT, -UR12, URZ, URZ ;  /* 0x000000ff0c048290 */ /* 0x000fe4000fffe1ff */
[----:B------:R-:W-:Y:S02]  /*5900*/  @!UP0 UIADD3 UR5, UPT, UPT, -UR14, URZ, URZ ;  /* 0x000000ff0e058290 */ /* 0x000fe4000fffe1ff */
[----:B------:R-:W-:Y:S02]  /*5910*/  @!UP0 UIMAD UR11, UR24, UR4, UR11 ;  /* 0x00000004180b82a4 */ /* 0x000fe4000f8e020b */
[----:B------:R-:W-:Y:S02]  /*5920*/  @!UP0 UIADD3 UR4, UPT, UPT, -UR13, URZ, URZ ;  /* 0x000000ff0d048290 */ /* 0x000fe4000fffe1ff */
[----:B------:R-:W-:Y:S01]  /*5930*/  @!UP0 UIMAD UR13, UR22, UR5, UR13 ;  /* 0x00000005160d82a4 */ /* 0x000fe2000f8e020d */
[----:B------:R-:W-:Y:S01]  /*5940*/  @!P2 R2UR UR5, R3 ;  /* 0x000000000305a2ca */ /* 0x000fe200000e0000 */
[----:B------:R-:W-:Y:S02]  /*5950*/  @!UP0 UIMAD UR12, UR27, UR4, UR12 ;  /* 0x000000041b0c82a4 */ /* 0x000fe4000f8e020c */
[----:B------:R-:W-:Y:S01]  /*5960*/  @!UP0 UPRMT UR6, UR6, 0x5410, URZ ;  /* 0x0000541006068896 */ /* 0x000fe200080000ff */
[----:B------:R-:W-:Y:S01]  /*5970*/  @!P2 R2UR UR4, R0 ;  /* 0x000000000004a2ca */ /* 0x000fe200000e0000 */
[----:B------:R-:W-:Y:S01]  /*5980*/  VOTEU.ALL UP0, P2 ;  /* 0x0000000000ff7886 */ /* 0x000fe20001000000 */
[----:B------:R-:W-:Y:S07]  /*5990*/  UPLOP3.LUT UP1, UPT, UPT, UPT, UPT, 0x80, 0x8 ;  /* 0x000000000008789c */ /* 0x000fee0003f2f070 */
[----:B------:R-:W-:Y:S04]  /*59a0*/  IMAD.U32 R8, RZ, RZ, UR5 ;  /* 0x00000005ff087e24 */ /* 0x000fe8000f8e00ff */
[----:B------:R-:W-:Y:S01]  /*59b0*/  IMAD.U32 R9, RZ, RZ, UR4 ;  /* 0x00000004ff097e24 */ /* 0x000fe2000f8e00ff */
[----:B------:R-:W-:Y:S04]  /*59c0*/  @!P2 R2UR UR4, R8 ;  /* 0x000000000804a2ca */ /* 0x000fe800000e0000 */
[----:B------:R-:W-:Y:S11]  /*59d0*/  @!P2 R2UR UR5, R9 ;  /* 0x000000000905a2ca */ /* 0x000ff600000e0000 */
[----:B------:R-:W-:Y:S02]  /*59e0*/  @!UPT UIADD3 URZ, UPT, UPT, URZ, URZ, URZ ;  /* 0x000000fffffff290 */ /* 0x000fe4000fffe0ff */
[----:B------:R2:W-:Y:S01]  /*59f0*/  @!UP0 UTMALDG.5D.IM2COL [UR8], [UR4], UR6 ;  /* 0x00000008040083b4 */ /* 0x0005e20008060006 */
[----:B------:R2:W-:Y:S01]  /*5a00*/  @!P2 SYNCS.ARRIVE.TRANS64.RED.A0TR RZ, [UR28+0x1b0], R2 ;  /* 0x0001b002ffffa9a7 */ /* 0x0005e2000830041c */
[----:B------:R-:W-:Y:S01]  /*5a10*/  SYNCS.ARRIVE.TRANS64.RED.A1T0 RZ, [UR38], RZ ;  /* 0x000000ffffff79a7 */ /* 0x000fe20008100426 */
[----:B------:R-:W-:Y:S05]  /*5a20*/  BRA.U UP2, `(.L_x_91) ;  /* 0xfffffff502487547 */ /* 0x000fea000b83ffff */
[----:B------:R-:W-:Y:S07]  /*5a30*/  MOV R0, UR28 ;  /* 0x0000001c00007c02 */ /* 0x000fee0008000f00 */
.L_x_92:
[----:B--2---:R-:W-:-:S04]  /*5a40*/  SHF.L.U32 R2, R14, 0x1f, RZ ;  /* 0x0000001f0e027819 */ /* 0x004fc800000006ff */
[----:B------:R2:W3:Y:S03]  /*5a50*/  SYNCS.PHASECHK.TRANS64.TRYWAIT P0, [R0+URZ+0x1b8], R2 ;  /* 0x0001b802000075a7 */ /* 0x0004e600080011ff */
[----:B---3--:R-:W-:Y:S05]  /*5a60*/  @!P0 NANOSLEEP.SYNCS 0x989680 ;  /* 0x009896800000895d */ /* 0x008fea0003900000 */
[----:B------:R-:W3:Y:S02]  /*5a70*/  @!P0 SYNCS.PHASECHK.TRANS64 P0, [R0+URZ+0x1b8], R2 ;  /* 0x0001b802000085a7 */ /* 0x000ee400080010ff */
[----:B-1-3--:R-:W-:Y:S05]  /*5a80*/  @P0 EXIT ;  /* 0x000000000000094d */ /* 0x00afea0003800000 */
[----:B------:R-:W-:Y:S05]  /*5a90*/  BRA `(.L_x_92) ;  /* 0xfffffffc00e87947 */ /* 0x000fea000383ffff */
.L_x_83:
[----:B------:R-:W-:-:S06]  /*5aa0*/  UISETP.GE.AND UP0, UPT, UR15, 0x4, UPT ;  /* 0x000000040f00788c */ /* 0x000fcc000bf06270 */
[----:B------:R-:W-:-:S13]  /*5ab0*/  PLOP3.LUT P0, PT, PT, PT, UP0, 0x80, 0x8 ;  /* 0x000000000008781c */ /* 0x000fda0003f0f008 */
[----:B-1----:R-:W-:Y:S05]  /*5ac0*/  @!P0 EXIT ;  /* 0x000000000000894d */ /* 0x002fea0003800000 */
[----:B------:R-:W1:Y:S08]  /*5ad0*/  S2UR UR4, SR_CgaCtaId ;  /* 0x00000000000479c3 */ /* 0x000e700000008800 */
[----:B------:R-:W-:Y:S01]  /*5ae0*/  BAR.SYNC.DEFER_BLOCKING 0x6, 0xa0 ;  /* 0x0182800000007b1d */ /* 0x000fe20000010000 */
[C---:B------:R-:W-:Y:S01]  /*5af0*/  IMAD.SHL.U32 R6, R70.reuse, 0x40, RZ ;  /* 0x0000004046067824 */ /* 0x040fe200078e00ff */
[----:B------:R-:W-:Y:S01]  /*5b00*/  CS2R R72, SRZ ;  /* 0x0000000000487805 */ /* 0x000fe2000001ff00 */
[----:B------:R-:W-:-:S02]  /*5b10*/  IMAD.SHL.U32 R3, R70, 0x2, RZ ;  /* 0x0000000246037824 */ /* 0x000fc400078e00ff */
[----:B------:R-:W-:Y:S01]  /*5b20*/  IMAD.SHL.U32 R75, R70, 0x20, RZ ;  /* 0x00000020464b7824 */ /* 0x000fe200078e00ff */
[----:B------:R-:W-:Y:S01]  /*5b30*/  UMOV UR43, 0x400 ;  /* 0x00000400002b7882 */ /* 0x000fe20000000000 */
[----:B------:R-:W-:Y:S01]  /*5b40*/  LOP3.LUT R0, R6, 0x180, RZ, 0xc0, !PT ;  /* 0x0000018006007812 */ /* 0x000fe200078ec0ff */
[----:B------:R-:W-:Y:S01]  /*5b50*/  IMAD.U32 R37, R70, 0x10000, RZ ;  /* 0x0001000046257824 */ /* 0x000fe200078e00ff */
[----:B------:R-:W2:Y:S01]  /*5b60*/  LDCU UR54, c[0x0][0x370] ;  /* 0x00006e00ff3677ac */ /* 0x000ea20008000800 */
[----:B------:R-:W-:Y:S01]  /*5b70*/  LOP3.LUT R75, R75, 0xc00, RZ, 0xc0, !PT ;  /* 0x00000c004b4b7812 */ /* 0x000fe200078ec0ff */
[----:B------:R-:W-:Y:S01]  /*5b80*/  IMAD.MOV.U32 R36, RZ, RZ, RZ ;  /* 0x000000ffff247224 */ /* 0x000fe200078e00ff */
[----:B------:R-:W-:Y:S01]  /*5b90*/  LOP3.LUT R3, R0, 0x20, R3, 0xf8, !PT ;  /* 0x0000002000037812 */ /* 0x000fe200078ef803 */
[----:B------:R-:W-:Y:S01]  /*5ba0*/  IMAD.SHL.U32 R0, R70, 0x8, RZ ;  /* 0x0000000846007824 */ /* 0x000fe200078e00ff */
[----:B------:R-:W-:Y:S01]  /*5bb0*/  LOP3.LUT R75, R75, 0x40, R6, 0xf8, !PT ;  /* 0x000000404b4b7812 */ /* 0x000fe200078ef806 */
[----:B------:R-:W-:Y:S01]  /*5bc0*/  IMAD.MOV.U32 R71, RZ, RZ, RZ ;  /* 0x000000ffff477224 */ /* 0x000fe200078e00ff */
[----:B------:R-:W-:Y:S01]  /*5bd0*/  LOP3.LUT R37, R37, 0x600000, RZ, 0xc0, !PT ;  /* 0x0060000025257812 */ /* 0x000fe200078ec0ff */
[----:B------:R-:W3:Y:S01]  /*5be0*/  LDCU UR42, c[0x0][0xc0c] ;  /* 0x00018180ff2a77ac */ /* 0x000ee20008000800 */
[----:B------:R-:W-:-:S02]  /*5bf0*/  LOP3.LUT R0, R3, 0x30, R0, 0x78, !PT ;  /* 0x0000003003007812 */ /* 0x000fc400078e7800 */
[----:B------:R-:W-:Y:S01]  /*5c00*/  LOP3.LUT R75, R75, 0x200, R6, 0xf8, !PT ;  /* 0x000002004b4b7812 */ /* 0x000fe200078ef806 */
[----:B------:R-:W4:Y:S03]  /*5c10*/  LDCU UR38, c[0x0][0xc30] ;  /* 0x00018600ff2677ac */ /* 0x000f260008000800 */
[----:B------:R-:W-:Y:S01]  /*5c20*/  LOP3.LUT R75, R75, R0, RZ, 0xfc, !PT ;  /* 0x000000004b4b7212 */ /* 0x000fe200078efcff */
[----:B-1----:R-:W-:Y:S01]  /*5c30*/  ULEA UR43, UR4, UR43, 0x18 ;  /* 0x0000002b042b7291 */ /* 0x002fe2000f8ec0ff */
[----:B------:R-:W-:Y:S01]  /*5c40*/  IMAD.SHL.U32 R0, R70, 0x10, RZ ;  /* 0x0000001046007824 */ /* 0x000fe200078e00ff */
[----:B------:R-:W1:Y:S04]  /*5c50*/  LDCU.64 UR4, c[0x0][0x9a8] ;  /* 0x00013500ff0477ac */ /* 0x000e680008000a00 */
[----:B------:R-:W-:Y:S01]  /*5c60*/  VIADD R74, R75, UR43 ;  /* 0x0000002b4b4a7c36 */ /* 0x000fe20008000000 */
[----:B------:R-:W-:Y:S01]  /*5c70*/  LOP3.LUT R0, R0, 0x20, RZ, 0xc0, !PT ;  /* 0x0000002000007812 */ /* 0x000fe200078ec0ff */
[----:B------:R-:W2:Y:S01]  /*5c80*/  LDCU.64 UR52, c[0x0][0x988] ;  /* 0x00013100ff3477ac */ /* 0x000ea20008000a00 */
[----:B------:R-:W3:Y:S02]  /*5c90*/  LDS R2, [UR43+0x220] ;  /* 0x0002202bff027984 */ /* 0x000ee40008000800 */
[----:B------:R-:W-:Y:S01]  /*5ca0*/  IADD3 R74, PT, PT, -R0, 0x400, R74 ;  /* 0x00000400004a7810 */ /* 0x000fe20007ffe14a */
[----:B------:R-:W2:Y:S01]  /*5cb0*/  LDCU.64 UR40, c[0x0][0xc28] ;  /* 0x00018500ff2877ac */ /* 0x000ea20008000a00 */
[----:B------:R-:W2:Y:S01]  /*5cc0*/  LDCU.64 UR56, c[0x0][0x990] ;  /* 0x00013200ff3877ac */ /* 0x000ea20008000a00 */
[----:B-1----:R-:W-:Y:S01]  /*5cd0*/  IMAD.U32 R79, RZ, RZ, UR4 ;  /* 0x00000004ff4f7e24 */ /* 0x002fe2000f8e00ff */
[----:B------:R-:W-:Y:S01]  /*5ce0*/  UIADD3 UR4, UPT, UPT, UR43, 0x1400, URZ ;  /* 0x000014002b047890 */ /* 0x000fe2000fffe0ff */
[----:B------:R-:W-:Y:S01]  /*5cf0*/  IMAD.U32 R78, RZ, RZ, UR5 ;  /* 0x00000005ff4e7e24 */ /* 0x000fe2000f8e00ff */
[----:B------:R-:W1:Y:S04]  /*5d00*/  LDCU.64 UR58, c[0x0][0x9b0] ;  /* 0x00013600ff3a77ac */ /* 0x000e680008000a00 */
[----:B------:R-:W-:Y:S01]  /*5d10*/  IMAD.U32 R82, RZ, RZ, UR4 ;  /* 0x00000004ff527e24 */ /* 0x000fe2000f8e00ff */
[----:B------:R-:W1:Y:S01]  /*5d20*/  LDCU.128 UR48, c[0x0][0xc10] ;  /* 0x00018200ff3077ac */ /* 0x000e620008000c00 */
[----:B------:R-:W1:Y:S01]  /*5d30*/  LDCU.128 UR60, c[0x0][0xb80] ;  /* 0x00017000ff3c77ac */ /* 0x000e620008000c00 */
[----:B------:R-:W1:Y:S01]  /*5d40*/  LDCU UR47, c[0x0][0x374] ;  /* 0x00006e80ff2f77ac */ /* 0x000e620008000800 */
[----:B------:R-:W-:Y:S01]  /*5d50*/  UIADD3 UR55, UPT, UPT, UR43, 0x400, URZ ;  /* 0x000004002b377890 */ /* 0x000fe2000fffe0ff */
[C---:B---3--:R-:W-:Y:S01]  /*5d60*/  VIADD R3, R2.reuse, 0x40 ;  /* 0x0000004002037836 */ /* 0x048fe20000000000 */
[----:B------:R-:W-:-:S04]  /*5d70*/  LOP3.LUT R2, R2, 0xffff, RZ, 0xc0, !PT ;  /* 0x0000ffff02027812 */ /* 0x000fc800078ec0ff */
[----:B------:R-:W-:-:S05]  /*5d80*/  LOP3.LUT R3, R3, 0xffff, RZ, 0xc0, !PT ;  /* 0x0000ffff03037812 */ /* 0x000fca00078ec0ff */
[----:B-12-4-:R3:W-:Y:S02]  /*5d90*/  STL.64 [R1], R2 ;  /* 0x0000000201007387 */ /* 0x0167e40000100a00 */
.L_x_110:
[----:B---3--:R-:W-:Y:S04]  /*5da0*/  SHF.L.U32 R2, R72, 0x1f, RZ ;  /* 0x0000001f48027819 */ /* 0x008fe800000006ff */
[----:B-1----:R-:W1:Y:S02]  /*5db0*/  SYNCS.PHASECHK.TRANS64.TRYWAIT P0, [UR43+0x1d0], R2 ;  /* 0x0001d002ff0075a7 */ /* 0x002e64000800112b */
[----:B-1----:R-:W-:Y:S05]  /*5dc0*/  @!P0 BRA `(.L_x_93) ;  /* 0x0000002800b48947 */ /* 0x002fea0003800000 */
.L_x_186:
[----:B------:R-:W2:Y:S01]  /*5dd0*/  LDS.128 R4, [UR43+0x210] ;  /* 0x0002102bff047984 */ /* 0x000ea20008000c00 */
[----:B------:R-:W-:Y:S01]  /*5de0*/  UIADD3 UR4, UPT, UPT, UR43, 0x1d8, URZ ;  /* 0x000001d82b047890 */ /* 0x000fe2000fffe0ff */
[----:B-1----:R-:W-:Y:S01]  /*5df0*/  IMAD R2, R36, 0x4, R1 ;  /* 0x0000000424027824 */ /* 0x002fe200078e0201 */
[----:B------:R-:W-:Y:S01]  /*5e00*/  UISETP.GE.AND UP0, UPT, UR39, 0x1, UPT ;  /* 0x000000012700788c */ /* 0x000fe2000bf06270 */
[----:B------:R-:W-:Y:S01]  /*5e10*/  @!PT LDS RZ, [RZ] ;  /* 0x00000000fffff984 */ /* 0x000fe20000000800 */
[----:B------:R-:W-:Y:S01]  /*5e20*/  @!PT LDS RZ, [RZ] ;  /* 0x00000000fffff984 */ /* 0x000fe20000000800 */
[----:B------:R-:W-:Y:S01]  /*5e30*/  @!PT LDS RZ, [RZ] ;  /* 0x00000000fffff984 */ /* 0x000fe20000000800 */
[----:B------:R-:W-:Y:S01]  /*5e40*/  @!PT LDS RZ, [RZ] ;  /* 0x00000000fffff984 */ /* 0x000fe20000000800 */
[----:B------:R1:W-:Y:S06]  /*5e50*/  MEMBAR.ALL.CTA ;  /* 0x0000000000007992 */ /* 0x0003ec0000008000 */
[----:B-1----:R-:W1:Y:S01]  /*5e60*/  FENCE.VIEW.ASYNC.S ;  /* 0x00000000000073c6 */ /* 0x002e620000000000 */
[----:B------:R-:W-:Y:S09]  /*5e70*/  UPRMT UR4, URZ, 0x654, UR4 ;  /* 0x00000654ff047896 */ /* 0x000ff20008000004 */
[----:B-1----:R-:W-:Y:S01]  /*5e80*/  SYNCS.ARRIVE.TRANS64.RED.A1T0 RZ, [UR4], RZ ;  /* 0x000000ffffff79a7 */ /* 0x002fe20008100404 */
[----:B------:R-:W5:Y:S01]  /*5e90*/  LDL R2, [R2] ;  /* 0x0000000002027983 */ /* 0x000f620000100800 */
[----:B--2---:R-:W-:Y:S11]  /*5ea0*/  LOP3.LUT P0, RZ, R6, 0x1, RZ, 0xc0, !PT ;  /* 0x0000000106ff7812 */ /* 0x004ff6000780c0ff */
[----:B------:R-:W-:Y:S02]  /*5eb0*/  @!UPT UIADD3 URZ, UPT, UPT, URZ, URZ, URZ ;  /* 0x000000fffffff290 */ /* 0x000fe4000fffe0ff */
[----:B------:R-:W-:Y:S01]  /*5ec0*/  VOTEU.ANY UP1, P0 ;  /* 0x0000000000ff7886 */ /* 0x000fe20000020100 */
[----:B------:R-:W-:Y:S01]  /*5ed0*/  PLOP3.LUT P0, PT, PT, PT, UP1, 0x80, 0x8 ;  /* 0x000000000008781c */ /* 0x000fe20003f0f018 */
[----:B------:R-:W-:Y:S11]  /*5ee0*/  UP2UR UR46, UPR, URZ, 0x2 ;  /* 0x00000002ff2e7883 */ /* 0x000ff60008000000 */
[----:B------:R-:W-:Y:S01]  /*5ef0*/  @!UPT UIADD3 URZ, UPT, UPT, URZ, URZ, URZ ;  /* 0x000000fffffff290 */ /* 0x000fe2000fffe0ff */
[----:B------:R-:W-:Y:S02]  /*5f00*/  @P0 MOV R3, R4 ;  /* 0x0000000400030202 */ /* 0x000fe40000000f00 */
[----:B------:R-:W-:Y:S02]  /*5f10*/  @P0 LOP3.LUT R0, R5, 0xffff, RZ, 0xc0, !PT ;  /* 0x0000ffff05000812 */ /* 0x000fe400078ec0ff */
[----:B------:R-:W-:Y:S02]  /*5f20*/  @P0 R2UR UR5, R3 ;  /* 0x00000000030502ca */ /* 0x000fe400000e0000 */
[----:B------:R-:W-:Y:S11]  /*5f30*/  @P0 R2UR UR4, R0 ;  /* 0x00000000000402ca */ /* 0x000ff600000e0000 */
[----:B------:R-:W-:Y:S02]  /*5f40*/  @UP1 UMOV UR37, UR5 ;  /* 0x0000000500251c82 */ /* 0x000fe40008000000 */
[----:B------:R-:W-:Y:S01]  /*5f50*/  @UP1 UMOV UR36, UR4 ;  /* 0x0000000400241c82 */ /* 0x000fe20008000000 */
[----:B------:R-:W-:Y:S05]  /*5f60*/  BRA.U !UP0, `(.L_x_94) ;  /* 0x0000000108cc7547 */ /* 0x000fea000b800000 */
[----:B------:R-:W1:Y:S01]  /*5f70*/  LDCU UR9, c[0x0][0xc20] ;  /* 0x00018400ff0977ac */ /* 0x000e620008000800 */
[----:B------:R-:W-:Y:S02]  /*5f80*/  UIMAD.WIDE.U32 UR4, UR47, UR51, URZ ;  /* 0x000000332f0472a5 */ /* 0x000fe4000f8e00ff */
[----:B------:R-:W-:Y:S02]  /*5f90*/  UIMAD.WIDE.U32 UR6, UR54, UR48, URZ ;  /* 0x00000030360672a5 */ /* 0x000fe4000f8e00ff */
[----:B------:R-:W-:Y:S02]  /*5fa0*/  UIMAD.WIDE.U32 UR10, UR36, UR51, URZ ;  /* 0x00000033240a72a5 */ /* 0x000fe4000f8e00ff */
[----:B------:R-:W-:Y:S02]  /*5fb0*/  UISETP.NE.AND UP0, UPT, UR50, 0x1, UPT ;  /* 0x000000013200788c */ /* 0x000fe4000bf05270 */
[----:B------:R-:W-:Y:S02]  /*5fc0*/  UISETP.NE.AND UP1, UPT, UR42, 0x1, UPT ;  /* 0x000000012a00788c */ /* 0x000fe4000bf25270 */
[----:B------:R-:W-:Y:S02]  /*5fd0*/  UISETP.NE.AND UP2, UPT, UR39, 0x1, UPT ;  /* 0x000000012700788c */ /* 0x000fe4000bf45270 */
[----:B------:R-:W-:Y:S01]  /*5fe0*/  UIMAD.WIDE.U32 UR12, UR37, UR48, URZ ;  /* 0x00000030250c72a5 */ /* 0x000fe2000f8e00ff */
[----:B------:R-:W-:Y:S01]  /*5ff0*/  UMOV UR4, UR5 ;  /* 0x0000000500047c82 */ /* 0x000fe20008000000 */
[----:B------:R-:W-:Y:S01]  /*6000*/  UMOV UR6, UR11 ;  /* 0x0000000b00067c82 */ /* 0x000fe20008000000 */
[----:B-1----:R-:W-:Y:S03]  /*6010*/  USHF.R.U32.HI UR8, URZ, UR9, UR4 ;  /* 0x00000009ff087299 */ /* 0x002fe60008011604 */
[----:B------:R-:W-:Y:S02]  /*6020*/  UMOV UR4, UR7 ;  /* 0x0000000700047c82 */ /* 0x000fe40008000000 */
[----:B------:R-:W-:Y:S02]  /*6030*/  USHF.R.U32.HI UR5, URZ, UR49, UR4 ;  /* 0x00000031ff057299 */ /* 0x000fe40008011604 */
[----:B------:R-:W-:Y:S02]  /*6040*/  USEL UR4, UR47, UR8, !UP0 ;  /* 0x000000082f047287 */ /* 0x000fe4000c000000 */
[----:B------:R-:W-:Y:S02]  /*6050*/  USHF.R.U32.HI UR8, URZ, UR9, UR6 ;  /* 0x00000009ff087299 */ /* 0x000fe40008011606 */
[----:B------:R-:W-:Y:S02]  /*6060*/  UIMAD.WIDE.U32 UR6, UR4, UR40, URZ ;  /* 0x00000028040672a5 */ /* 0x000fe4000f8e00ff */
[----:B------:R-:W-:Y:S02]  /*6070*/  USEL UR9, UR54, UR5, !UP1 ;  /* 0x0000000536097287 */ /* 0x000fe4000c800000 */
[----:B------:R-:W-:Y:S02]  /*6080*/  USEL UR8, UR36, UR8, !UP0 ;  /* 0x0000000824087287 */ /* 0x000fe4000c000000 */
[----:B------:R-:W-:Y:S01]  /*6090*/  UIMAD.WIDE.U32 UR10, UR9, UR40, URZ ;  /* 0x00000028090a72a5 */ /* 0x000fe2000f8e00ff */
[----:B------:R-:W-:Y:S01]  /*60a0*/  UMOV UR6, UR7 ;  /* 0x0000000700067c82 */ /* 0x000fe20008000000 */
[----:B------:R-:W-:Y:S01]  /*60b0*/  UMOV UR5, UR13 ;  /* 0x0000000d00057c82 */ /* 0x000fe20008000000 */
[----:B------:R-:W-:Y:S02]  /*60c0*/  @UP2 USHF.R.U32.HI UR4, URZ, UR41, UR6 ;  /* 0x00000029ff042299 */ /* 0x000fe40008011606 */
[----:B------:R-:W-:Y:S02]  /*60d0*/  USHF.R.U32.HI UR5, URZ, UR49, UR5 ;  /* 0x00000031ff057299 */ /* 0x000fe40008011605 */
[----:B------:R-:W-:Y:S02]  /*60e0*/  UIMAD UR4, UR39, UR4, URZ ;  /* 0x00000004270472a4 */ /* 0x000fe4000f8e02ff */
[----:B------:R-:W-:Y:S02]  /*60f0*/  USEL UR5, UR37, UR5, !UP1 ;  /* 0x0000000525057287 */ /* 0x000fe4000c800000 */
[----:B------:R-:W-:Y:S01]  /*6100*/  UISETP.GE.AND UP0, UPT, UR8, UR4, UPT ;  /* 0x000000040800728c */ /* 0x000fe2000bf06270 */
[----:B------:R-:W-:Y:S01]  /*6110*/  UMOV UR6, UR11 ;  /* 0x0000000b00067c82 */ /* 0x000fe20008000000 */
[----:B------:R-:W-:Y:S02]  /*6120*/  UIMAD.WIDE.U32 UR10, UR8, UR40, URZ ;  /* 0x00000028080a72a5 */ /* 0x000fe4000f8e00ff */
[----:B------:R-:W-:Y:S04]  /*6130*/  @UP2 USHF.R.U32.HI UR9, URZ, UR41, UR6 ;  /* 0x00000029ff092299 */ /* 0x000fe80008011606 */
[----:B------:R-:W-:Y:S01]  /*6140*/  UIMAD UR6, UR39, UR9, URZ ;  /* 0x00000009270672a4 */ /* 0x000fe2000f8e02ff */
[----:B------:R-:W-:Y:S03]  /*6150*/  UMOV UR4, UR11 ;  /* 0x0000000b00047c82 */ /* 0x000fe60008000000 */
[----:B------:R-:W-:Y:S02]  /*6160*/  UISETP.GE.OR UP0, UPT, UR5, UR6, UP0 ;  /* 0x000000060500728c */ /* 0x000fe40008706670 */
[----:B------:R-:W-:Y:S02]  /*6170*/  USHF.R.U32.HI UR4, URZ, UR41, UR4 ;  /* 0x00000029ff047299 */ /* 0x000fe40008011604 */
[----:B------:R-:W-:Y:S02]  /*6180*/  UIMAD.WIDE.U32 UR6, UR5, UR40, URZ ;  /* 0x00000028050672a5 */ /* 0x000fe4000f8e00ff */
[----:B------:R-:W-:Y:S02]  /*6190*/  USEL UR11, UR8, UR4, !UP2 ;  /* 0x00000004080b7287 */ /* 0x000fe4000d000000 */
[----:B------:R-:W-:Y:S02]  /*61a0*/  UIADD3 UR6, UPT, UPT, -UR5, URZ, URZ ;  /* 0x000000ff05067290 */ /* 0x000fe4000fffe1ff */
[----:B------:R-:W-:Y:S02]  /*61b0*/  UIADD3 UR10, UPT, UPT, -UR11, URZ, URZ ;  /* 0x000000ff0b0a7290 */ /* 0x000fe4000fffe1ff */
[----:B------:R-:W-:Y:S02]  /*61c0*/  UIMAD UR6, UR42, UR6, UR37 ;  /* 0x000000062a0672a4 */ /* 0x000fe4000f8e0225 */
[----:B------:R-:W-:Y:S01]  /*61d0*/  UIMAD UR10, UR39, UR10, UR8 ;  /* 0x0000000a270a72a4 */ /* 0x000fe2000f8e0208 */
[----:B------:R-:W-:Y:S01]  /*61e0*/  @!UP0 UMOV UR4, UR7 ;  /* 0x0000000700048c82 */ /* 0x000fe20008000000 */
[----:B------:R-:W-:Y:S02]  /*61f0*/  UIADD3 UR7, UPT, UPT, -UR8, URZ, URZ ;  /* 0x000000ff08077290 */ /* 0x000fe4000fffe1ff */
[----:B------:R-:W-:Y:S04]  /*6200*/  @!UP0 USHF.R.U32.HI UR4, URZ, UR41, UR4 ;  /* 0x00000029ff048299 */ /* 0x000fe80008011604 */
[----:B------:R-:W-:Y:S04]  /*6210*/  @!UP0 USEL UR4, UR5, UR4, !UP2 ;  /* 0x0000000405048287 */ /* 0x000fe8000d000000 */
[----:B------:R-:W-:Y:S02]  /*6220*/  @!UP0 UIMAD UR9, UR9, UR10, UR4 ;  /* 0x0000000a090982a4 */ /* 0x000fe4000f8e0204 */
[----:B------:R-:W-:Y:S02]  /*6230*/  @!UP0 UIADD3 UR10, UPT, UPT, UR11, -UR4, URZ ;  /* 0x800000040b0a8290 */ /* 0x000fe4000fffe0ff */
[----:B------:R-:W-:Y:S02]  /*6240*/  UIMAD UR4, UR50, UR7, UR36 ;  /* 0x00000007320472a4 */ /* 0x000fe4000f8e0224 */
[----:B------:R-:W-:Y:S03]  /*6250*/  @!UP0 UIMAD UR8, UR10, UR39, UR5 ;  /* 0x000000270a0882a4 */ /* 0x000fe6000f8e0205 */
[----:B------:R-:W-:Y:S02]  /*6260*/  @!UP0 UMOV UR5, UR9 ;  /* 0x0000000900058c82 */ /* 0x000fe40008000000 */
[----:B------:R-:W-:Y:S02]  /*6270*/  UIMAD UR37, UR5, UR42, UR6 ;  /* 0x0000002a052572a4 */ /* 0x000fe4000f8e0206 */
[----:B------:R-:W-:Y:S11]  /*6280*/  UIMAD UR36, UR8, UR50, UR4 ;  /* 0x00000032082472a4 */ /* 0x000ff6000f8e0204 */
[----:B------:R-:W-:Y:S01]  /*6290*/  @!UPT UIADD3 URZ, UPT, UPT, URZ, URZ, URZ ;  /* 0x000000fffffff290 */ /* 0x000fe2000fffe0ff */
.L_x_94:
[----:B------:R-:W-:Y:S01]  /*62a0*/  UISETP.NE.AND UP0, UPT, UR38, 0x1, UPT ;  /* 0x000000012600788c */ /* 0x000fe2000bf05270 */
[----:B------:R-:W-:Y:S10]  /*62b0*/  @P0 SHF.R.U32.HI R81, RZ, 0x10, R5 ;  /* 0x00000010ff510819 */ /* 0x000ff40000011605 */
[----:B------:R-:W1:Y:S01]  /*62c0*/  @!UP0 LDCU.128 UR12, c[0x0][0xc10] ;  /* 0x00018200ff0c87ac */ /* 0x000e620008000c00 */
[----:B------:R-:W2:Y:S01]  /*62d0*/  @!UP0 LDCU UR5, c[0x0][0xc0c] ;  /* 0x00018180ff0587ac */ /* 0x000ea20008000800 */
[----:B------:R-:W3:Y:S01]  /*62e0*/  @!UP0 LDCU UR10, c[0x0][0xc20] ;  /* 0x00018400ff0a87ac */ /* 0x000ee20008000800 */
[----:B-1----:R-:W-:Y:S02]  /*62f0*/  UIMAD.WIDE.U32 UR8, UR37, UR12, URZ ;  /* 0x0000000c250872a5 */ /* 0x002fe4000f8e00ff */
[----:B------:R-:W-:Y:S02]  /*6300*/  UIMAD.WIDE.U32 UR6, UR36, UR15, URZ ;  /* 0x0000000f240672a5 */ /* 0x000fe4000f8e00ff */
[----:B------:R-:W-:Y:S03]  /*6310*/  @!UP0 UISETP.NE.AND UP1, UPT, UR14, 0x1, UPT ;  /* 0x000000010e00888c */ /* 0x000fe6000bf25270 */
[----:B------:R-:W-:Y:S01]  /*6320*/  @!UP0 UMOV UR4, UR9 ;  /* 0x0000000900048c82 */ /* 0x000fe20008000000 */
[----:B--2---:R-:W-:Y:S02]  /*6330*/  @!UP0 UISETP.NE.AND UP2, UPT, UR5, 0x1, UPT ;  /* 0x000000010500888c */ /* 0x004fe4000bf45270 */
[----:B------:R-:W-:Y:S01]  /*6340*/  @!UP0 USHF.R.U32.HI UR4, URZ, UR13, UR4 ;  /* 0x0000000dff048299 */ /* 0x000fe20008011604 */
[----:B------:R-:W-:Y:S02]  /*6350*/  @!UP0 UMOV UR6, UR7 ;  /* 0x0000000700068c82 */ /* 0x000fe40008000000 */
[----:B---3--:R-:W-:Y:S02]  /*6360*/  @!UP0 USHF.R.U32.HI UR6, URZ, UR10, UR6 ;  /* 0x0000000aff068299 */ /* 0x008fe40008011606 */
[----:B------:R-:W-:Y:S02]  /*6370*/  @!UP0 USEL UR7, UR37, UR4, !UP2 ;  /* 0x0000000425078287 */ /* 0x000fe4000d000000 */
[----:B------:R-:W-:Y:S04]  /*6380*/  @!UP0 USEL UR6, UR36, UR6, !UP1 ;  /* 0x0000000624068287 */ /* 0x000fe8000c800000 */
[----:B------:R-:W-:Y:S02]  /*6390*/  @!UP0 UIADD3 UR4, UPT, UPT, -UR7, UR6, URZ ;  /* 0x0000000607048290 */ /* 0x000fe4000fffe1ff */
[----:B------:R-:W-:Y:S02]  /*63a0*/  @!UP0 UIADD3 UR6, UPT, UPT, UR7, -UR6, URZ ;  /* 0x8000000607068290 */ /* 0x000fe4000fffe0ff */
[----:B------:R-:W-:Y:S02]  /*63b0*/  @!UP0 UIMAD UR37, UR4, UR5, UR37 ;  /* 0x00000005042582a4 */ /* 0x000fe4000f8e0225 */
[----:B------:R-:W-:Y:S02]  /*63c0*/  @!UP0 UIMAD UR36, UR6, UR14, UR36 ;  /* 0x0000000e062482a4 */ /* 0x000fe4000f8e0224 */
[----:B------:R-:W-:Y:S09]  /*63d0*/  ULOP3.LUT UP0, URZ, UR55, 0x1b0, URZ, 0xc0, !UPT ;  /* 0x000001b037ff7892 */ /* 0x000ff2000f80c0ff */
[----:B------:R-:W-:Y:S05]  /*63e0*/  BRA.U !UP0, `(.L_x_95) ;  /* 0x0000000108407547 */ /* 0x000fea000b800000 */
[----:B------:R-:W1:Y:S01]  /*63f0*/  LDCU.64 UR8, c[0x4][0x80] ;  /* 0x01001000ff0877ac */ /* 0x000e620008000a00 */
[----:B------:R-:W-:Y:S01]  /*6400*/  MOV R15, 0x0 ;  /* 0x00000000000f7802 */ /* 0x000fe20000000f00 */
[----:B------:R-:W-:Y:S02]  /*6410*/  HFMA2 R12, -RZ, RZ, 0, 5.9604644775390625e-08 ;  /* 0x00000001ff0c7431 */ /* 0x000fe400000001ff */
[----:B------:R-:W-:Y:S02]  /*6420*/  IMAD.MOV.U32 R8, RZ, RZ, 0x70 ;  /* 0x00000070ff087424 */ /* 0x000fe400078e00ff */
[----:B------:R-:W-:Y:S01]  /*6430*/  IMAD.MOV.U32 R13, RZ, RZ, RZ ;  /* 0x000000ffff0d7224 */ /* 0x000fe200078e00ff */
[----:B------:R-:W2:Y:S01]  /*6440*/  LDCU.64 UR6, c[0x4][0x88] ;  /* 0x01001100ff0677ac */ /* 0x000ea20008000a00 */
[----:B------:R-:W3:Y:S01]  /*6450*/  LDC.64 R14, c[0x4][R15] ;  /* 0x010000000f0e7b82 */ /* 0x000ee20000000a00 */
[----:B------:R-:W4:Y:S01]  /*6460*/  LDCU.64 UR4, c[0x4][0x8] ;  /* 0x01000100ff0477ac */ /* 0x000f220008000a00 */
[----:B-1----:R-:W-:Y:S01]  /*6470*/  MOV R5, UR9 ;  /* 0x0000000900057c02 */ /* 0x002fe20008000f00 */
[----:B------:R-:W-:Y:S01]  /*6480*/  IMAD.U32 R4, RZ, RZ, UR8 ;  /* 0x00000008ff047e24 */ /* 0x000fe2000f8e00ff */
[----:B--2---:R-:W-:Y:S01]  /*6490*/  MOV R7, UR7 ;  /* 0x0000000700077c02 */ /* 0x004fe20008000f00 */
[----:B------:R-:W-:Y:S01]  /*64a0*/  IMAD.U32 R6, RZ, RZ, UR6 ;  /* 0x00000006ff067e24 */ /* 0x000fe2000f8e00ff */
[----:B----4-:R-:W-:Y:S01]  /*64b0*/  MOV R11, UR5 ;  /* 0x00000005000b7c02 */ /* 0x010fe20008000f00 */
[----:B------:R-:W-:Y:S02]  /*64c0*/  IMAD.U32 R10, RZ, RZ, UR4 ;  /* 0x00000004ff0a7e24 */ /* 0x000fe4000f8e00ff */
[----:B------:R-:W-:Y:S07]  /*64d0*/  LEPC R20, `(.L_x_95) ;  /* 0x000000001014794e */ /* 0x000fee0000000000 */
[----:B---3-5:R-:W-:Y:S05]  /*64e0*/  CALL.ABS.NOINC R14 ;  /* 0x000000000e007343 */ /* 0x028fea0003c00000 */
.L_x_95:
[----:B------:R-:W-:Y:S01]  /*64f0*/  LOP3.LUT P0, RZ, R82, 0x1b0, RZ, 0xc0, !PT ;  /* 0x000001b052ff7812 */ /* 0x000fe2000780c0ff */
[----:B------:R-:W-:Y:S11]  /*6500*/  BSSY.RECONVERGENT B6, `(.L_x_96) ;  /* 0x0000013000067945 */ /* 0x000ff60003800200 */
[----:B------:R-:W-:Y:S01]  /*6510*/  @!UPT UIADD3 URZ, UPT, UPT, URZ, URZ, URZ ;  /* 0x000000fffffff290 */ /* 0x000fe2000fffe0ff */
[----:B------:R-:W-:Y:S05]  /*6520*/  @!P0 BRA `(.L_x_97) ;  /* 0x0000000000408947 */ /* 0x000fea0003800000 */
        /* <DEDUP_REMOVED lines=16> */
.L_x_97:
[----:B------:R-:W-:Y:S05]  /*6630*/  BSYNC.RECONVERGENT B6 ;  /* 0x0000000000067941 */ /* 0x000fea0003800200 */
.L_x_96:
[----:B------:R-:W-:Y:S01]  /*6640*/  ISETP.NE.AND P6, PT, R80, RZ, PT ;  /* 0x000000ff5000720c */ /* 0x000fe20003fc5270 */
[----:B------:R-:W-:Y:S01]  /*6650*/  UISETP.NE.U32.AND UP0, UPT, UR58, URZ, UPT ;  /* 0x000000ff3a00728c */ /* 0x000fe2000bf05070 */
[----:B------:R-:W-:Y:S02]  /*6660*/  ISETP.NE.U32.AND P3, PT, RZ, UR56, PT ;  /* 0x00000038ff007c0c */ /* 0x000fe4000bf65070 */
[----:B------:R-:W-:Y:S01]  /*6670*/  PLOP3.LUT P0, PT, PT, PT, PT, 0x8, 0x80 ;  /* 0x000000000080781c */ /* 0x000fe20003f0e170 */
[----:B------:R-:W-:Y:S01]  /*6680*/  UISETP.NE.AND.EX UP0, UPT, UR59, URZ, UPT, UP0 ;  /* 0x000000ff3b00728c */ /* 0x000fe2000bf05300 */
[----:B------:R-:W-:Y:S07]  /*6690*/  ISETP.NE.AND.EX P3, PT, RZ, UR57, PT, P3 ;  /* 0x00000039ff007c0c */ /* 0x000fee000bf65330 */
[----:B------:R-:W1:Y:S01]  /*66a0*/  @P6 LDC.64 R4, c[0x0][0x988] ;  /* 0x00026200ff046b82 */ /* 0x000e620000000a00 */
[----:B------:R-:W-:Y:S02]  /*66b0*/  @P6 PLOP3.LUT P0, PT, P3, PT, PT, 0x80, 0x8 ;  /* 0x000000000008681c */ /* 0x000fe40001f0f070 */
[----:B-1----:R-:W-:Y:S04]  /*66c0*/  @P6 ISETP.NE.U32.AND P1, PT, R4, RZ, PT ;  /* 0x000000ff0400620c */ /* 0x002fe80003f25070 */
[----:B------:R-:W-:Y:S01]  /*66d0*/  @P6 ISETP.NE.AND.EX P1, PT, R5, RZ, PT, P1 ;  /* 0x000000ff0500620c */ /* 0x000fe20003f25310 */
[----:B------:R-:W-:Y:S01]  /*66e0*/  @!UPT UIADD3 URZ, UPT, UPT, URZ, URZ, URZ ;  /* 0x000000fffffff290 */ /* 0x000fe2000fffe0ff */
[----:B------:R-:W-:Y:S11]  /*66f0*/  @!P3 BRA `(.L_x_98) ;  /* 0x000000000030b947 */ /* 0x000ff60003800000 */
[----:B------:R-:W-:Y:S01]  /*6700*/  ISETP.NE.U32.AND P2, PT, RZ, UR52, PT ;  /* 0x00000034ff007c0c */ /* 0x000fe2000bf45070 */
[----:B------:R-:W1:Y:S01]  /*6710*/  LDCU.64 UR4, c[0x0][0x358] ;  /* 0x00006b00ff0477ac */ /* 0x000e620008000a00 */
[----:B------:R-:W-:Y:S02]  /*6720*/  IMAD.MOV.U32 R76, RZ, RZ, 0x1 ;  /* 0x00000001ff4c7424 */ /* 0x000fe400078e00ff */
[----:B------:R-:W-:Y:S11]  /*6730*/  ISETP.NE.AND.EX P2, PT, RZ, UR53, PT, P2 ;  /* 0x00000035ff007c0c */ /* 0x000ff6000bf45320 */
[----:B------:R-:W-:Y:S02]  /*6740*/  @!UPT UIADD3 URZ, UPT, UPT, URZ, URZ, URZ ;  /* 0x000000fffffff290 */ /* 0x000fe4000fffe0ff */
[----:B------:R-:W2:Y:S01]  /*6750*/  @P2 LDC.64 R4, c[0x0][0x988] ;  /* 0x00026200ff042b82 */ /* 0x000ea20000000a00 */
[----:B------:R-:W-:Y:S04]  /*6760*/  @P2 IMAD R0, R16, UR56, RZ ;  /* 0x0000003810002c24 */ /* 0x000fe8000f8e02ff */
[----:B--2---:R-:W-:Y:S04]  /*6770*/  @P2 IMAD.WIDE R4, R0, 0x4, R4 ;  /* 0x0000000400042825 */ /* 0x004fe800078e0204 */
[----:B------:R-:W-:Y:S01]  /*6780*/  HFMA2 R0, -RZ, RZ, 0, 5.9604644775390625e-08 ;  /* 0x00000001ff007431 */ /* 0x000fe200000001ff */
[----:B-1---5:R1:W5:Y:S04]  /*6790*/  @P2 LDG.E R39, desc[UR4][R4.64] ;  /* 0x0000000404272981 */ /* 0x022368000c1e1900 */
[----:B------:R-:W-:Y:S01]  /*67a0*/  @!P2 PRMT R76, R0, 0x7610, R76 ;  /* 0x00007610004ca816 */ /* 0x000fe2000000004c */
[----:B-1----:R-:W2:Y:S06]  /*67b0*/  @!P2 LDC R39, c[0x0][0x980] ;  /* 0x00026000ff27ab82 */ /* 0x002eac0000000800 */
.L_x_98:
[----:B------:R-:W-:Y:S05]  /*67c0*/  BRA.U !UP0, `(.L_x_99) ;  /* 0x00000001082c7547 */ /* 0x000fea000b800000 */
[----:B------:R-:W-:Y:S02]  /*67d0*/  R2UR UR5, R79 ;  /* 0x000000004f0572ca */ /* 0x000fe400000e0000 */
[----:B------:R-:W-:Y:S11]  /*67e0*/  R2UR UR4, R78 ;  /* 0x000000004e0472ca */ /* 0x000ff600000e0000 */
[----:B------:R-:W-:Y:S04]  /*67f0*/  ISETP.NE.U32.AND P2, PT, RZ, UR5, PT ;  /* 0x00000005ff007c0c */ /* 0x000fe8000bf45070 */
[----:B------:R-:W-:Y:S01]  /*6800*/  ISETP.NE.AND.EX P2, PT, RZ, UR4, PT, P2 ;  /* 0x00000004ff007c0c */ /* 0x000fe2000bf45320 */
[----:B------:R-:W1:Y:S11]  /*6810*/  LDCU.64 UR4, c[0x0][0x358] ;  /* 0x00006b00ff0477ac */ /* 0x000e760008000a00 */
[----:B------:R-:W-:Y:S01]  /*6820*/  @!UPT UIADD3 URZ, UPT, UPT, URZ, URZ, URZ ;  /* 0x000000fffffff290 */ /* 0x000fe2000fffe0ff */
[----:B------:R-:W3:Y:S01]  /*6830*/  @P2 LDC.64 R4, c[0x0][0x9a8] ;  /* 0x00026a00ff042b82 */ /* 0x000ee20000000a00 */
[----:B------:R-:W-:Y:S04]  /*6840*/  @P2 IMAD R0, R16, UR58, RZ ;  /* 0x0000003a10002c24 */ /* 0x000fe8000f8e02ff */
[----:B---3--:R-:W-:Y:S05]  /*6850*/  @P2 IMAD.WIDE R4, R0, 0x4, R4 ;  /* 0x0000000400042825 */ /* 0x008fea00078e0204 */
[----:B-1---5:R1:W5:Y:S02]  /*6860*/  @P2 LDG.E R38, desc[UR4][R4.64] ;  /* 0x0000000404262981 */ /* 0x022364000c1e1900 */
[----:B-1----:R-:W3:Y:S02]  /*6870*/  @!P2 LDC R38, c[0x0][0x9a0] ;  /* 0x00026800ff26ab82 */ /* 0x002ee40000000800 */
.L_x_99:
[----:B--2--5:R-:W-:Y:S01]  /*6880*/  @P6 FSETP.NEU.AND P2, PT, R39, RZ, PT ;  /* 0x000000ff2700620b */ /* 0x024fe20003f4d000 */
[----:B------:R-:W-:Y:S01]  /*6890*/  BSSY B1, `(.L_x_100) ;  /* 0x0000037000017945 */ /* 0x000fe20003800000 */
[----:B------:R-:W-:Y:S01]  /*68a0*/  @P6 SEL R3, RZ, 0xffffffff, P1 ;  /* 0xffffffffff036807 */ /* 0x000fe20000800000 */
[----:B------:R-:W-:Y:S01]  /*68b0*/  IMAD.IADD R2, R37, 0x1, R2 ;  /* 0x0000000125027824 */ /* 0x000fe200078e0202 */
[----:B------:R-:W-:Y:S02]  /*68c0*/  @P6 LOP3.LUT P1, RZ, R76, 0xff, RZ, 0xc0, !PT ;  /* 0x000000ff4cff6812 */ /* 0x000fe4000782c0ff */
[----:B------:R-:W-:Y:S02]  /*68d0*/  CS2R R66, SRZ ;  /* 0x0000000000427805 */ /* 0x000fe4000001ff00 */
[----:B------:R-:W-:Y:S02]  /*68e0*/  @P6 SEL R0, RZ, 0xffffffff, P2 ;  /* 0xffffffffff006807 */ /* 0x000fe40001000000 */
[----:B------:R-:W-:Y:S02]  /*68f0*/  CS2R R64, SRZ ;  /* 0x0000000000407805 */ /* 0x000fe4000001ff00 */
[----:B------:R-:W-:Y:S02]  /*6900*/  LEA R22, R36, UR43, 0x3 ;  /* 0x0000002b24167c11 */ /* 0x000fe4000f8e18ff */
[----:B------:R-:W-:Y:S02]  /*6910*/  CS2R R18, SRZ ;  /* 0x0000000000127805 */ /* 0x000fe4000001ff00 */
[----:B------:R-:W-:Y:S02]  /*6920*/  @P0 SEL R0, R3, R0, !P1 ;  /* 0x0000000003000207 */ /* 0x000fe40004800000 */
[----:B------:R-:W-:Y:S02]  /*6930*/  CS2R R16, SRZ ;  /* 0x0000000000107805 */ /* 0x000fe4000001ff00 */
[----:B------:R-:W-:Y:S02]  /*6940*/  PLOP3.LUT P5, PT, PT, PT, PT, 0x8, 0x80 ;  /* 0x000000000080781c */ /* 0x000fe40003fae170 */
[----:B------:R-:W-:Y:S04]  /*6950*/  @P6 LOP3.LUT R0, R0, 0x1, RZ, 0xc0, !PT ;  /* 0x0000000100006812 */ /* 0x000fe800078ec0ff */
[----:B------:R-:W-:Y:S11]  /*6960*/  ISETP.NE.U32.OR P1, PT, R0, 0x1, !P6 ;  /* 0x000000010000780c */ /* 0x000ff60007725470 */
[----:B------:R-:W-:Y:S02]  /*6970*/  @!UPT UIADD3 URZ, UPT, UPT, URZ, URZ, URZ ;  /* 0x000000fffffff290 */ /* 0x000fe4000fffe0ff */
[----:B------:R-:W-:Y:S04]  /*6980*/  @P1 SHF.L.U32 R0, R71, 0x1f, RZ ;  /* 0x0000001f47001819 */ /* 0x000fe800000006ff */
[----:B------:R1:W2:Y:S02]  /*6990*/  @P1 SYNCS.PHASECHK.TRANS64.TRYWAIT P0, [UR43+0x1b0], R0 ;  /* 0x0001b000ff0015a7 */ /* 0x0002a4000800112b */
[----:B-1----:R-:W-:Y:S04]  /*69a0*/  SHF.L.U32 R0, R73, 0x1f, RZ ;  /* 0x0000001f49007819 */ /* 0x002fe800000006ff */
[----:B------:R1:W4:Y:S01]  /*69b0*/  SYNCS.PHASECHK.TRANS64.TRYWAIT P4, [R22+URZ+0x1e0], R0 ;  /* 0x0001e000160075a7 */ /* 0x00032200080811ff */
[----:B--2---:R-:W-:Y:S01]  /*69c0*/  @P1 PLOP3.LUT P5, PT, P0, PT, PT, 0x8, 0x80 ;  /* 0x000000000080181c */ /* 0x004fe200007ae170 */
[----:B------:R-:W-:Y:S01]  /*69d0*/  @!UPT UIADD3 URZ, UPT, UPT, URZ, URZ, URZ ;  /* 0x000000fffffff290 */ /* 0x000fe2000fffe0ff */
[----:B-1----:R-:W-:Y:S11]  /*69e0*/  @!P1 BRA `(.L_x_101) ;  /* 0x0000000000849947 */ /* 0x002ff60003800000 */
[----:B------:R-:W-:Y:S01]  /*69f0*/  ISETP.NE.U32.AND P0, PT, RZ, UR52, PT ;  /* 0x00000034ff007c0c */ /* 0x000fe2000bf05070 */
[----:B------:R-:W-:Y:S01]  /*6a00*/  BSSY B0, `(.L_x_102) ;  /* 0x0000012000007945 */ /* 0x000fe20003800000 */
[----:B------:R-:W-:Y:S02]  /*6a10*/  FSETP.NEU.AND P2, PT, R39, RZ, PT ;  /* 0x000000ff2700720b */ /* 0x000fe40003f4d000 */
[----:B------:R-:W-:Y:S02]  /*6a20*/  CS2R R18, SRZ ;  /* 0x0000000000127805 */ /* 0x000fe4000001ff00 */
[----:B------:R-:W-:Y:S02]  /*6a30*/  ISETP.NE.AND.EX P0, PT, RZ, UR53, PT, P0 ;  /* 0x00000035ff007c0c */ /* 0x000fe4000bf05300 */
[----:B------:R-:W-:Y:S02]  /*6a40*/  CS2R R16, SRZ ;  /* 0x0000000000107805 */ /* 0x000fe4000001ff00 */
[----:B------:R-:W-:Y:S02]  /*6a50*/  LOP3.LUT P1, RZ, R76, 0xff, RZ, 0xc0, !PT ;  /* 0x000000ff4cff7812 */ /* 0x000fe4000782c0ff */
[----:B------:R-:W-:Y:S02]  /*6a60*/  CS2R R66, SRZ ;  /* 0x0000000000427805 */ /* 0x000fe4000001ff00 */
[----:B------:R-:W-:Y:S02]  /*6a70*/  SEL R3, RZ, 0xffffffff, P2 ;  /* 0xffffffffff037807 */ /* 0x000fe40001000000 */
[----:B------:R-:W-:Y:S02]  /*6a80*/  CS2R R64, SRZ ;  /* 0x0000000000407805 */ /* 0x000fe4000001ff00 */
[----:B------:R-:W-:Y:S04]  /*6a90*/  SEL R4, RZ, 0xffffffff, P0 ;  /* 0xffffffffff047807 */ /* 0x000fe80000000000 */
[----:B------:R-:W-:Y:S04]  /*6aa0*/  @P3 SEL R3, R4, R3, !P1 ;  /* 0x0000000304033207 */ /* 0x000fe80004800000 */
[----:B------:R-:W-:Y:S04]  /*6ab0*/  LOP3.LUT R3, R3, 0x1, RZ, 0xc0, !PT ;  /* 0x0000000103037812 */ /* 0x000fe800078ec0ff */
[----:B------:R-:W-:Y:S01]  /*6ac0*/  ISETP.NE.U32.AND P0, PT, R3, 0x1, PT ;  /* 0x000000010300780c */ /* 0x000fe20003f05070 */
[----:B------:R-:W-:Y:S01]  /*6ad0*/  @!UPT UIADD3 URZ, UPT, UPT, URZ, URZ, URZ ;  /* 0x000000fffffff290 */ /* 0x000fe2000fffe0ff */
[----:B------:R-:W-:Y:S11]  /*6ae0*/  @!P5 BRA `(.L_x_103) ;  /* 0x00000000000cd947 */ /* 0x000ff60003800000 */
[----:B------:R-:W-:Y:S04]  /*6af0*/  SHF.L.U32 R4, R71, 0x1f, RZ ;  /* 0x0000001f47047819 */ /* 0x000fe800000006ff */
[----:B------:R-:W1:Y:S02]  /*6b00*/  SYNCS.PHASECHK.TRANS64.TRYWAIT P1, [UR43+0x1b0], R4 ;  /* 0x0001b004ff0075a7 */ /* 0x000e64000802112b */
[----:B-1----:R-:W-:Y:S05]  /*6b10*/  @!P1 BRA `(.L_x_104) ;  /* 0x0000001c00789947 */ /* 0x002fea0003800000 */
.L_x_103:
[----:B------:R-:W-:Y:S05]  /*6b20*/  BSYNC B0 ;  /* 0x0000000000007941 */ /* 0x000fea0003800000 */
.L_x_102:
[----:B------:R-:W2:Y:S01]  /*6b30*/  S2UR UR5, SR_CgaCtaId ;  /* 0x00000000000579c3 */ /* 0x000ea20000008800 */
[----:B------:R1:W1:Y:S01]  /*6b40*/  @P0 LDS.128 R16, [R75+UR43+0x400] ;  /* 0x0004002b4b100984 */ /* 0x0002620008000c00 */
[----:B------:R-:W-:Y:S01]  /*6b50*/  UIADD3 UR4, UPT, UPT, UR43, 0x1b8, URZ ;  /* 0x000001b82b047890 */ /* 0x000fe2000fffe0ff */
[----:B------:R-:W-:Y:S02]  /*6b60*/  LOP3.LUT R71, R71, 0x1, RZ, 0x3c, !PT ;  /* 0x0000000147477812 */ /* 0x000fe400078e3cff */
[----:B------:R1:W1:Y:S01]  /*6b70*/  @P0 LDS.128 R64, [R74+0x10] ;  /* 0x000010004a400984 */ /* 0x0002620000000c00 */
[----:B------:R-:W-:Y:S01]  /*6b80*/  @!PT LDS RZ, [RZ] ;  /* 0x00000000fffff984 */ /* 0x000fe20000000800 */
[----:B------:R-:W-:Y:S01]  /*6b90*/  @!PT LDS RZ, [RZ] ;  /* 0x00000000fffff984 */ /* 0x000fe20000000800 */
[----:B------:R-:W-:Y:S01]  /*6ba0*/  @!PT LDS RZ, [RZ] ;  /* 0x00000000fffff984 */ /* 0x000fe20000000800 */
[----:B------:R-:W-:Y:S01]  /*6bb0*/  @!PT LDS RZ, [RZ] ;  /* 0x00000000fffff984 */ /* 0x000fe20000000800 */
[----:B------:R5:W-:Y:S06]  /*6bc0*/  MEMBAR.ALL.CTA ;  /* 0x0000000000007992 */ /* 0x000bec0000008000 */
[----:B-----5:R-:W5:Y:S01]  /*6bd0*/  FENCE.VIEW.ASYNC.S ;  /* 0x00000000000073c6 */ /* 0x020f620000000000 */
[----:B--2---:R-:W-:Y:S09]  /*6be0*/  UPRMT UR4, UR5, 0x654, UR4 ;  /* 0x0000065405047896 */ /* 0x004ff20008000004 */
[----:B-----5:R-:W-:Y:S03]  /*6bf0*/  SYNCS.ARRIVE.TRANS64.RED.A1T0 RZ, [UR4], RZ ;  /* 0x000000ffffff79a7 */ /* 0x020fe60008100404 */
.L_x_101:
[----:B------:R-:W-:Y:S05]  /*6c00*/  BSYNC B1 ;  /* 0x0000000000017941 */ /* 0x000fea0003800000 */
.L_x_100:
[----:B-1----:R-:W-:Y:S04]  /*6c10*/  SHF.R.U32.HI R3, RZ, 0x15, R2 ;  /* 0x00000015ff037819 */ /* 0x002fe80000011602 */
[----:B------:R-:W-:Y:S01]  /*6c20*/  LOP3.LUT P0, RZ, R3, 0x3, R77, 0x48, !PT ;  /* 0x0000000303ff7812 */ /* 0x000fe2000780484d */
[----:B------:R-:W-:Y:S01]  /*6c30*/  @!UPT UIADD3 URZ, UPT, UPT, URZ, URZ, URZ ;  /* 0x000000fffffff290 */ /* 0x000fe2000fffe0ff */
[----:B----4-:R-:W-:Y:S11]  /*6c40*/  @P4 BRA `(.L_x_105) ;  /* 0x0000000000084947 */ /* 0x010ff60003800000 */
[----:B------:R-:W1:Y:S02]  /*6c50*/  SYNCS.PHASECHK.TRANS64.TRYWAIT P1, [R22+URZ+0x1e0], R0 ;  /* 0x0001e000160075a7 */ /* 0x000e6400080211ff */
[----:B-1----:R-:W-:Y:S05]  /*6c60*/  @!P1 BRA `(.L_x_106) ;  /* 0x0000001c003c9947 */ /* 0x002fea0003800000 */
.L_x_105:
[----:B------:R-:W-:Y:S05]  /*6c70*/  @!P0 BRA `(.L_x_107) ;  /* 0x0000000000408947 */ /* 0x000fea0003800000 */
[----:B------:R-:W2:Y:S01]  /*6c80*/  LDCU.64 UR8, c[0x4][0x70] ;  /* 0x01000e00ff0877ac */ /* 0x000ea20008000a00 */
[----:B------:R-:W-:Y:S01]  /*6c90*/  MOV R15, 0x0 ;  /* 0x00000000000f7802 */ /* 0x000fe20000000f00 */
[----:B------:R-:W-:Y:S02]  /*6ca0*/  HFMA2 R12, -RZ, RZ, 0, 5.9604644775390625e-08 ;  /* 0x00000001ff0c7431 */ /* 0x000fe400000001ff */
[----:B------:R-:W-:Y:S02]  /*6cb0*/  IMAD.MOV.U32 R8, RZ, RZ, 0x192 ;  /* 0x00000192ff087424 */ /* 0x000fe400078e00ff */
[----:B------:R-:W-:Y:S01]  /*6cc0*/  IMAD.MOV.U32 R13, RZ, RZ, RZ ;  /* 0x000000ffff0d7224 */ /* 0x000fe200078e00ff */
[----:B------:R-:W4:Y:S01]  /*6cd0*/  LDCU.64 UR6, c[0x4][0x78] ;  /* 0x01000f00ff0677ac */ /* 0x000f220008000a00 */
[----:B------:R-:W1:Y:S01]  /*6ce0*/  LDC.64 R14, c[0x4][R15] ;  /* 0x010000000f0e7b82 */ /* 0x000e620000000a00 */
[----:B------:R-:W5:Y:S01]  /*6cf0*/  LDCU.64 UR4, c[0x4][0x10] ;  /* 0x01000200ff0477ac */ /* 0x000f620008000a00 */
[----:B--2---:R-:W-:Y:S01]  /*6d00*/  MOV R5, UR9 ;  /* 0x0000000900057c02 */ /* 0x004fe20008000f00 */
[----:B------:R-:W-:Y:S01]  /*6d10*/  IMAD.U32 R4, RZ, RZ, UR8 ;  /* 0x00000008ff047e24 */ /* 0x000fe2000f8e00ff */
[----:B----4-:R-:W-:Y:S01]  /*6d20*/  MOV R7, UR7 ;  /* 0x0000000700077c02 */ /* 0x010fe20008000f00 */
[----:B------:R-:W-:Y:S01]  /*6d30*/  IMAD.U32 R6, RZ, RZ, UR6 ;  /* 0x00000006ff067e24 */ /* 0x000fe2000f8e00ff */
[----:B-----5:R-:W-:Y:S01]  /*6d40*/  MOV R11, UR5 ;  /* 0x00000005000b7c02 */ /* 0x020fe20008000f00 */
[----:B------:R-:W-:Y:S02]  /*6d50*/  IMAD.U32 R10, RZ, RZ, UR4 ;  /* 0x00000004ff0a7e24 */ /* 0x000fe4000f8e00ff */
[----:B------:R-:W-:Y:S07]  /*6d60*/  LEPC R20, `(.L_x_107) ;  /* 0x000000001014794e */ /* 0x000fee0000000000 */
[----:B-1-3--:R-:W-:Y:S05]  /*6d70*/  CALL.ABS.NOINC R14 ;  /* 0x000000000e007343 */ /* 0x00afea0003c00000 */
.L_x_107:
[----:B------:R-:W-:Y:S01]  /*6d80*/  LOP3.LUT P0, RZ, R70, 0x60, RZ, 0xc0, !PT ;  /* 0x0000006046ff7812 */ /* 0x000fe2000780c0ff */
[----:B------:R-:W-:Y:S05]  /*6d90*/  WARPSYNC.ALL ;  /* 0x0000000000007948 */ /* 0x000fea0003800000 */
[----:B------:R-:W-:Y:S01]  /*6da0*/  R2UR UR4, R2 ;  /* 0x00000000020472ca */ /* 0x000fe200000e0000 */
[----:B------:R-:W2:Y:S01]  /*6db0*/  S2UR UR6, SR_CgaCtaId ;  /* 0x00000000000679c3 */ /* 0x000ea20000008800 */
[-C--:B------:R-:W-:Y:S01]  /*6dc0*/  F2FP.F16.E4M3.UNPACK_B R2, R16.reuse ;  /* 0x00000010ff02723e */ /* 0x080fe200020006ff */
[----:B------:R-:W-:Y:S01]  /*6dd0*/  BSSY.RECONVERGENT B0, `(.L_x_108) ;  /* 0x00000b4000007945 */ /* 0x000fe20003800200 */
[----:B------:R-:W-:Y:S02]  /*6de0*/  F2FP.F16.E4M3.UNPACK_B R16, R16.H1 ;  /* 0x00000010ff10723e */ /* 0x000fe400030006ff */
[----:B------:R-:W-:Y:S01]  /*6df0*/  R2UR UR5, R22 ;  /* 0x00000000160572ca */ /* 0x000fe200000e0000 */
[----:B-1----:R-:W-:Y:S01]  /*6e00*/  HADD2.F32 R0, -RZ, R2.H0_H0 ;  /* 0x20000002ff007230 */ /* 0x002fe20000004100 */
[-C--:B------:R-:W-:Y:S01]  /*6e10*/  F2FP.F16.E4M3.UNPACK_B R42, R17.reuse ;  /* 0x00000011ff2a723e */ /* 0x080fe200020006ff */
[--C-:B------:R-:W-:Y:S01]  /*6e20*/  HADD2.F32 R3, -RZ, R16.reuse.H0_H0 ;  /* 0x20000010ff037230 */ /* 0x100fe20000004100 */
[----:B------:R-:W-:Y:S01]  /*6e30*/  F2FP.F16.E4M3.UNPACK_B R44, R17.H1 ;  /* 0x00000011ff2c723e */ /* 0x000fe200030006ff */
[----:B------:R-:W-:Y:S01]  /*6e40*/  HADD2.F32 R40, -RZ, R16.H1_H1 ;  /* 0x30000010ff287230 */ /* 0x000fe20000004100 */
[-C--:B------:R-:W-:Y:S01]  /*6e50*/  F2FP.F16.E4M3.UNPACK_B R46, R18.reuse ;  /* 0x00000012ff2e723e */ /* 0x080fe200020006ff */
[----:B------:R-:W-:Y:S01]  /*6e60*/  HADD2.F32 R2, -RZ, R2.H1_H1 ;  /* 0x30000002ff027230 */ /* 0x000fe20000004100 */
[----:B------:R-:W-:Y:S01]  /*6e70*/  F2FP.F16.E4M3.UNPACK_B R48, R18.H1 ;  /* 0x00000012ff30723e */ /* 0x000fe200030006ff */
[--C-:B------:R-:W-:Y:S01]  /*6e80*/  HADD2.F32 R41, -RZ, R42.reuse.H0_H0 ;  /* 0x2000002aff297230 */ /* 0x100fe20000004100 */
[-C--:B------:R-:W-:Y:S01]  /*6e90*/  F2FP.F16.E4M3.UNPACK_B R50, R19.reuse ;  /* 0x00000013ff32723e */ /* 0x080fe200020006ff */
[----:B------:R-:W-:Y:S01]  /*6ea0*/  HADD2.F32 R42, -RZ, R42.H1_H1 ;  /* 0x3000002aff2a7230 */ /* 0x000fe20000004100 */
[----:B------:R-:W-:Y:S01]  /*6eb0*/  F2FP.F16.E4M3.UNPACK_B R52, R19.H1 ;  /* 0x00000013ff34723e */ /* 0x000fe200030006ff */
[----:B------:R-:W-:Y:S01]  /*6ec0*/  HADD2.F32 R43, -RZ, R44.H0_H0 ;  /* 0x2000002cff2b7230 */ /* 0x000fe20000004100 */
[----:B------:R-:W-:Y:S01]  /*6ed0*/  LDTM.16dp32bit_t0_t15.x32 R4, tmem[UR4] ;  /* 0x00000004000479ee */ /* 0x000fe20008a80000 */
[----:B------:R-:W3:Y:S01]  /*6ee0*/  LDTM.16dp32bit_t16_t31.x32 R4, tmem[UR4+0x20] ;  /* 0x00002004000479ee */ /* 0x000ee20008aa0000 */
[----:B------:R-:W-:Y:S01]  /*6ef0*/  NOP ;  /* 0x0000000000007918 */ /* 0x000fe20000000000 */
[----:B------:R-:W-:Y:S01]  /*6f00*/  UIADD3 UR4, UPT, UPT, UR5, 0x1f0, URZ ;  /* 0x000001f005047890 */ /* 0x000fe2000fffe0ff */
[--C-:B------:R-:W-:Y:S01]  /*6f10*/  HADD2.F32 R45, -RZ, R46.reuse.H0_H0 ;  /* 0x2000002eff2d7230 */ /* 0x100fe20000004100 */
[----:B------:R-:W-:Y:S01]  /*6f20*/  F2FP.F16.E4M3.UNPACK_B R54, R64 ;  /* 0x00000040ff36723e */ /* 0x000fe200020006ff */
[----:B------:R-:W-:Y:S01]  /*6f30*/  HADD2.F32 R46, -RZ, R46.H1_H1 ;  /* 0x3000002eff2e7230 */ /* 0x000fe20000004100 */
[-C--:B------:R-:W-:Y:S01]  /*6f40*/  F2FP.F16.E4M3.UNPACK_B R58, R65.reuse ;  /* 0x00000041ff3a723e */ /* 0x080fe200020006ff */
[--C-:B------:R-:W-:Y:S01]  /*6f50*/  HADD2.F32 R49, -RZ, R50.reuse.H0_H0 ;  /* 0x20000032ff317230 */ /* 0x100fe20000004100 */
[----:B------:R-:W-:Y:S01]  /*6f60*/  F2FP.F16.E4M3.UNPACK_B R62, R66 ;  /* 0x00000042ff3e723e */ /* 0x000fe200020006ff */
[----:B------:R-:W-:Y:S01]  /*6f70*/  HADD2.F32 R50, -RZ, R50.H1_H1 ;  /* 0x30000032ff327230 */ /* 0x000fe20000004100 */
[----:B------:R-:W-:Y:S01]  /*6f80*/  F2FP.F16.E4M3.UNPACK_B R56, R64.H1 ;  /* 0x00000040ff38723e */ /* 0x000fe200030006ff */
[--C-:B------:R-:W-:Y:S01]  /*6f90*/  HADD2.F32 R53, -RZ, R54.reuse.H0_H0 ;  /* 0x20000036ff357230 */ /* 0x100fe20000004100 */
[----:B------:R-:W-:Y:S01]  /*6fa0*/  F2FP.F16.E4M3.UNPACK_B R60, R65.H1 ;  /* 0x00000041ff3c723e */ /* 0x000fe200030006ff */
[----:B------:R-:W-:Y:S01]  /*6fb0*/  HADD2.F32 R54, -RZ, R54.H1_H1 ;  /* 0x30000036ff367230 */ /* 0x000fe20000004100 */
[-C--:B------:R-:W-:Y:S01]  /*6fc0*/  F2FP.F16.E4M3.UNPACK_B R65, R67.reuse ;  /* 0x00000043ff41723e */ /* 0x080fe200020006ff */
[--C-:B------:R-:W-:Y:S01]  /*6fd0*/  HADD2.F32 R57, -RZ, R58.reuse.H0_H0 ;  /* 0x2000003aff397230 */ /* 0x100fe20000004100 */
[----:B------:R-:W-:Y:S01]  /*6fe0*/  F2FP.F16.E4M3.UNPACK_B R64, R66.H1 ;  /* 0x00000042ff40723e */ /* 0x000fe200030006ff */
[----:B------:R-:W-:Y:S01]  /*6ff0*/  HADD2.F32 R58, -RZ, R58.H1_H1 ;  /* 0x3000003aff3a7230 */ /* 0x000fe20000004100 */
[----:B------:R-:W-:Y:S01]  /*7000*/  F2FP.F16.E4M3.UNPACK_B R67, R67.H1 ;  /* 0x00000043ff43723e */ /* 0x000fe200030006ff */
[--C-:B------:R-:W-:Y:S01]  /*7010*/  HADD2.F32 R61, -RZ, R62.reuse.H0_H0 ;  /* 0x2000003eff3d7230 */ /* 0x100fe20000004100 */
[----:B------:R-:W-:Y:S01]  /*7020*/  IADD3 R36, PT, PT, R36, 0x1, RZ ;  /* 0x0000000124247810 */ /* 0x000fe20007ffe0ff */
[----:B------:R-:W-:Y:S02]  /*7030*/  HADD2.F32 R62, -RZ, R62.H1_H1 ;  /* 0x3000003eff3e7230 */ /* 0x000fe40000004100 */
[----:B------:R-:W-:Y:S01]  /*7040*/  HADD2.F32 R44, -RZ, R44.H1_H1 ;  /* 0x3000002cff2c7230 */ /* 0x000fe20000004100 */
[----:B--2---:R-:W-:Y:S01]  /*7050*/  UPRMT UR4, UR6, 0x654, UR4 ;  /* 0x0000065406047896 */ /* 0x004fe20008000004 */
[C---:B---3--:R-:W-:Y:S01]  /*7060*/  FMUL R4, R38.reuse, R4 ;  /* 0x0000000426047220 */ /* 0x048fe20000400000 */
[C---:B------:R-:W-:Y:S01]  /*7070*/  FMUL R5, R38.reuse, R5 ;  /* 0x0000000526057220 */ /* 0x040fe20000400000 */
[C---:B------:R-:W-:Y:S01]  /*7080*/  FMUL R8, R38.reuse, R8 ;  /* 0x0000000826087220 */ /* 0x040fe20000400000 */
[C---:B------:R-:W-:Y:S01]  /*7090*/  FMUL R9, R38.reuse, R9 ;  /* 0x0000000926097220 */ /* 0x040fe20000400000 */
[C---:B------:R-:W-:Y:S01]  /*70a0*/  FFMA R4, R39.reuse, R0, R4 ;  /* 0x0000000027047223 */ /* 0x040fe20000000004 */
[C---:B------:R-:W-:Y:S01]  /*70b0*/  FFMA R5, R39.reuse, R2, R5 ;  /* 0x0000000227057223 */ /* 0x040fe20000000005 */
[C---:B------:R-:W-:Y:S01]  /*70c0*/  FMUL R12, R38.reuse, R12 ;  /* 0x0000000c260c7220 */ /* 0x040fe20000400000 */
[C---:B------:R-:W-:Y:S01]  /*70d0*/  FMUL R13, R38.reuse, R13 ;  /* 0x0000000d260d7220 */ /* 0x040fe20000400000 */
[----:B------:R-:W-:Y:S01]  /*70e0*/  SYNCS.ARRIVE.TRANS64.RED.A1T0 RZ, [UR4], RZ ;  /* 0x000000ffffff79a7 */ /* 0x000fe20008100404 */
[C---:B------:R-:W-:Y:S01]  /*70f0*/  FMUL R16, R38.reuse, R16 ;  /* 0x0000001026107220 */ /* 0x040fe20000400000 */
        /* <DEDUP_REMOVED lines=10> */
[C---:B------:R-:W-:Y:S01]  /*71a0*/  FFMA R6, R39.reuse, R3, R6 ;  /* 0x0000000327067223 */ /* 0x040fe20000000006 */
[C---:B------:R-:W-:Y:S01]  /*71b0*/  FFMA R7, R39.reuse, R40, R7 ;  /* 0x0000002827077223 */ /* 0x040fe20000000007 */
[C---:B------:R-:W-:Y:S01]  /*71c0*/  FFMA R8, R39.reuse, R41, R8 ;  /* 0x0000002927087223 */ /* 0x040fe20000000008 */
[C---:B------:R-:W-:Y:S01]  /*71d0*/  FFMA R9, R39.reuse, R42, R9 ;  /* 0x0000002a27097223 */ /* 0x040fe20000000009 */
[--C-:B------:R-:W-:Y:S02]  /*71e0*/  HADD2.F32 R47, -RZ, R48.reuse.H0_H0 ;  /* 0x20000030ff2f7230 */ /* 0x100fe40000004100 */
[----:B------:R-:W-:Y:S01]  /*71f0*/  FFMA R10, R39, R43, R10 ;  /* 0x0000002b270a7223 */ /* 0x000fe2000000000a */
[----:B------:R-:W-:Y:S01]  /*7200*/  F2FP.SATFINITE.E4M3.F32.PACK_AB_MERGE_C R83, R7, R6, RZ ;  /* 0x000000060753723e */ /* 0x000fe200048070ff */
[C---:B------:R-:W-:Y:S01]  /*7210*/  FFMA R11, R39.reuse, R44, R11 ;  /* 0x0000002c270b7223 */ /* 0x040fe2000000000b */
[C---:B------:R-:W-:Y:S01]  /*7220*/  FFMA R12, R39.reuse, R45, R12 ;  /* 0x0000002d270c7223 */ /* 0x040fe2000000000c */
[----:B------:R-:W-:Y:S01]  /*7230*/  FFMA R13, R39, R46, R13 ;  /* 0x0000002e270d7223 */ /* 0x000fe2000000000d */
[C---:B------:R-:W-:Y:S01]  /*7240*/  FMUL R7, R38.reuse, R24 ;  /* 0x0000001826077220 */ /* 0x040fe20000400000 */
[C---:B------:R-:W-:Y:S01]  /*7250*/  FMUL R24, R38.reuse, R29 ;  /* 0x0000001d26187220 */ /* 0x040fe20000400000 */
[C---:B------:R-:W-:Y:S01]  /*7260*/  FMUL R29, R38.reuse, R34 ;  /* 0x00000022261d7220 */ /* 0x040fe20000400000 */
[----:B------:R-:W-:Y:S01]  /*7270*/  F2FP.SATFINITE.E4M3.F32.PACK_AB_MERGE_C R10, R11, R10, RZ ;  /* 0x0000000a0b0a723e */ /* 0x000fe200048070ff */
[--C-:B------:R-:W-:Y:S02]  /*7280*/  HADD2.F32 R40, -RZ, R65.reuse.H0_H0 ;  /* 0x20000041ff287230 */ /* 0x100fe40000004100 */
[C---:B------:R-:W-:Y:S01]  /*7290*/  FMUL R14, R38.reuse, R14 ;  /* 0x0000000e260e7220 */ /* 0x040fe20000400000 */
[----:B------:R-:W-:Y:S02]  /*72a0*/  HADD2.F32 R48, -RZ, R48.H1_H1 ;  /* 0x30000030ff307230 */ /* 0x000fe40000004100 */
[C---:B------:R-:W-:Y:S01]  /*72b0*/  FMUL R15, R38.reuse, R15 ;  /* 0x0000000f260f7220 */ /* 0x040fe20000400000 */
[--C-:B------:R-:W-:Y:S02]  /*72c0*/  HADD2.F32 R51, -RZ, R52.reuse.H0_H0 ;  /* 0x20000034ff337230 */ /* 0x100fe40000004100 */
[C---:B------:R-:W-:Y:S01]  /*72d0*/  FFMA R14, R39.reuse, R47, R14 ;  /* 0x0000002f270e7223 */ /* 0x040fe2000000000e */
[----:B------:R-:W-:Y:S02]  /*72e0*/  HADD2.F32 R65, -RZ, R65.H1_H1 ;  /* 0x30000041ff417230 */ /* 0x000fe40000004100 */
[C---:B------:R-:W-:Y:S01]  /*72f0*/  FFMA R15, R39.reuse, R48, R15 ;  /* 0x00000030270f7223 */ /* 0x040fe2000000000f */
[C---:B------:R-:W-:Y:S01]  /*7300*/  FFMA R16, R39.reuse, R49, R16 ;  /* 0x0000003127107223 */ /* 0x040fe20000000010 */
[C---:B------:R-:W-:Y:S01]  /*7310*/  FFMA R17, R39.reuse, R50, R17 ;  /* 0x0000003227117223 */ /* 0x040fe20000000011 */
[----:B------:R-:W-:Y:S02]  /*7320*/  HADD2.F32 R52, -RZ, R52.H1_H1 ;  /* 0x30000034ff347230 */ /* 0x000fe40000004100 */
[C---:B------:R-:W-:Y:S01]  /*7330*/  FMUL R18, R38.reuse, R18 ;  /* 0x0000001226127220 */ /* 0x040fe20000400000 */
[C---:B------:R-:W-:Y:S01]  /*7340*/  FMUL R19, R38.reuse, R19 ;  /* 0x0000001326137220 */ /* 0x040fe20000400000 */
[--C-:B------:R-:W-:Y:S02]  /*7350*/  HADD2.F32 R55, -RZ, R56.reuse.H0_H0 ;  /* 0x20000038ff377230 */ /* 0x100fe40000004100 */
[C---:B------:R-:W-:Y:S01]  /*7360*/  FMUL R3, R38.reuse, R22 ;  /* 0x0000001626037220 */ /* 0x040fe20000400000 */
[C---:B------:R-:W-:Y:S01]  /*7370*/  FFMA R18, R39.reuse, R51, R18 ;  /* 0x0000003327127223 */ /* 0x040fe20000000012 */
[----:B------:R-:W-:Y:S02]  /*7380*/  HADD2.F32 R56, -RZ, R56.H1_H1 ;  /* 0x30000038ff387230 */ /* 0x000fe40000004100 */
[C---:B------:R-:W-:Y:S01]  /*7390*/  FFMA R19, R39.reuse, R52, R19 ;  /* 0x0000003427137223 */ /* 0x040fe20000000013 */
[C---:B------:R-:W-:Y:S01]  /*73a0*/  FMUL R6, R38.reuse, R23 ;  /* 0x0000001726067220 */ /* 0x040fe20000400000 */
[C---:B------:R-:W-:Y:S01]  /*73b0*/  FFMA R0, R39.reuse, R53, R0 ;  /* 0x0000003527007223 */ /* 0x040fe20000000000 */
[C---:B------:R-:W-:Y:S01]  /*73c0*/  FFMA R2, R39.reuse, R54, R2 ;  /* 0x0000003627027223 */ /* 0x040fe20000000002 */
[--C-:B------:R-:W-:Y:S02]  /*73d0*/  HADD2.F32 R59, -RZ, R60.reuse.H0_H0 ;  /* 0x2000003cff3b7230 */ /* 0x100fe40000004100 */
[C---:B------:R-:W-:Y:S01]  /*73e0*/  FFMA R3, R39.reuse, R55, R3 ;  /* 0x0000003727037223 */ /* 0x040fe20000000003 */
[----:B------:R-:W-:Y:S02]  /*73f0*/  HADD2.F32 R60, -RZ, R60.H1_H1 ;  /* 0x3000003cff3c7230 */ /* 0x000fe40000004100 */
[C---:B------:R-:W-:Y:S01]  /*7400*/  FMUL R21, R38.reuse, R26 ;  /* 0x0000001a26157220 */ /* 0x040fe20000400000 */
[C---:B------:R-:W-:Y:S01]  /*7410*/  FMUL R22, R38.reuse, R27 ;  /* 0x0000001b26167220 */ /* 0x040fe20000400000 */
[C---:B------:R-:W-:Y:S01]  /*7420*/  FFMA R6, R39.reuse, R56, R6 ;  /* 0x0000003827067223 */ /* 0x040fe20000000006 */
[C---:B------:R-:W-:Y:S01]  /*7430*/  FFMA R7, R39.reuse, R57, R7 ;  /* 0x0000003927077223 */ /* 0x040fe20000000007 */
[C---:B------:R-:W-:Y:S01]  /*7440*/  FMUL R23, R38.reuse, R28 ;  /* 0x0000001c26177220 */ /* 0x040fe20000400000 */
[C---:B------:R-:W-:Y:S01]  /*7450*/  FFMA R20, R39.reuse, R58, R20 ;  /* 0x0000003a27147223 */ /* 0x040fe20000000014 */
[--C-:B------:R-:W-:Y:S02]  /*7460*/  HADD2.F32 R63, -RZ, R64.reuse.H0_H0 ;  /* 0x20000040ff3f7230 */ /* 0x100fe40000004100 */
[C---:B------:R-:W-:Y:S01]  /*7470*/  FFMA R21, R39.reuse, R59, R21 ;  /* 0x0000003b27157223 */ /* 0x040fe20000000015 */
[----:B------:R-:W-:Y:S02]  /*7480*/  HADD2.F32 R64, -RZ, R64.H1_H1 ;  /* 0x30000040ff407230 */ /* 0x000fe40000004100 */
[C---:B------:R-:W-:Y:S01]  /*7490*/  FFMA R22, R39.reuse, R60, R22 ;  /* 0x0000003c27167223 */ /* 0x040fe20000000016 */
[C---:B------:R-:W-:Y:S01]  /*74a0*/  FMUL R26, R38.reuse, R31 ;  /* 0x0000001f261a7220 */ /* 0x040fe20000400000 */
[C---:B------:R-:W-:Y:S01]  /*74b0*/  FMUL R27, R38.reuse, R32 ;  /* 0x00000020261b7220 */ /* 0x040fe20000400000 */
[C---:B------:R-:W-:Y:S01]  /*74c0*/  FFMA R23, R39.reuse, R61, R23 ;  /* 0x0000003d27177223 */ /* 0x040fe20000000017 */
[----:B------:R-:W-:Y:S01]  /*74d0*/  FMUL R28, R38, R33 ;  /* 0x00000021261c7220 */ /* 0x000fe20000400000 */
[C---:B------:R-:W-:Y:S01]  /*74e0*/  FFMA R24, R39.reuse, R62, R24 ;  /* 0x0000003e27187223 */ /* 0x040fe20000000018 */
[--C-:B------:R-:W-:Y:S02]  /*74f0*/  HADD2.F32 R66, -RZ, R67.reuse.H0_H0 ;  /* 0x20000043ff427230 */ /* 0x100fe40000004100 */
[C---:B------:R-:W-:Y:S01]  /*7500*/  FFMA R25, R39.reuse, R63, R25 ;  /* 0x0000003f27197223 */ /* 0x040fe20000000019 */
[----:B------:R-:W-:Y:S02]  /*7510*/  HADD2.F32 R67, -RZ, R67.H1_H1 ;  /* 0x30000043ff437230 */ /* 0x000fe40000004100 */
[----:B------:R-:W-:Y:S01]  /*7520*/  FFMA R26, R39, R64, R26 ;  /* 0x00000040271a7223 */ /* 0x000fe2000000001a */
[----:B------:R-:W-:Y:S01]  /*7530*/  F2FP.SATFINITE.E4M3.F32.PACK_AB_MERGE_C R14, R15, R14, RZ ;  /* 0x0000000e0f0e723e */ /* 0x000fe200048070ff */
[----:B------:R-:W-:Y:S01]  /*7540*/  FFMA R27, R39, R40, R27 ;  /* 0x00000028271b7223 */ /* 0x000fe2000000001b */
[----:B------:R-:W-:Y:S01]  /*7550*/  F2FP.SATFINITE.E4M3.F32.PACK_AB_MERGE_C R18, R19, R18, RZ ;  /* 0x000000121312723e */ /* 0x000fe200048070ff */
[C---:B------:R-:W-:Y:S01]  /*7560*/  FFMA R28, R39.reuse, R65, R28 ;  /* 0x00000041271c7223 */ /* 0x040fe2000000001c */
[C---:B------:R-:W-:Y:S01]  /*7570*/  FFMA R29, R39.reuse, R66, R29 ;  /* 0x00000042271d7223 */ /* 0x040fe2000000001d */
[----:B------:R-:W-:Y:S01]  /*7580*/  FFMA R30, R39, R67, R30 ;  /* 0x00000043271e7223 */ /* 0x000fe2000000001e */
[----:B------:R-:W-:Y:S02]  /*7590*/  F2FP.SATFINITE.E4M3.F32.PACK_AB_MERGE_C R32, R5, R4, R83 ;  /* 0x000000040520723e */ /* 0x000fe40004807053 */
[----:B------:R-:W-:Y:S02]  /*75a0*/  F2FP.SATFINITE.E4M3.F32.PACK_AB_MERGE_C R33, R9, R8, R10 ;  /* 0x000000080921723e */ /* 0x000fe4000480700a */
[----:B------:R-:W-:Y:S02]  /*75b0*/  F2FP.SATFINITE.E4M3.F32.PACK_AB_MERGE_C R34, R13, R12, R14 ;  /* 0x0000000c0d22723e */ /* 0x000fe4000480700e */
[----:B------:R-:W-:Y:S02]  /*75c0*/  F2FP.SATFINITE.E4M3.F32.PACK_AB_MERGE_C R35, R17, R16, R18 ;  /* 0x000000101123723e */ /* 0x000fe40004807012 */
[----:B------:R-:W-:Y:S02]  /*75d0*/  F2FP.SATFINITE.E4M3.F32.PACK_AB_MERGE_C R3, R6, R3, RZ ;  /* 0x000000030603723e */ /* 0x000fe400048070ff */
[----:B------:R-:W-:Y:S01]  /*75e0*/  F2FP.SATFINITE.E4M3.F32.PACK_AB_MERGE_C R5, R22, R21, RZ ;  /* 0x000000151605723e */ /* 0x000fe200048070ff */
[----:B------:R1:W-:Y:S01]  /*75f0*/  STS.128 [R75+UR43+0x1400], R32 ;  /* 0x001400204b007988 */ /* 0x0003e20008000c2b */
[----:B------:R-:W-:Y:S02]  /*7600*/  F2FP.SATFINITE.E4M3.F32.PACK_AB_MERGE_C R6, R26, R25, RZ ;  /* 0x000000191a06723e */ /* 0x000fe400048070ff */
[----:B------:R-:W-:Y:S02]  /*7610*/  F2FP.SATFINITE.E4M3.F32.PACK_AB_MERGE_C R29, R30, R29, RZ ;  /* 0x0000001d1e1d723e */ /* 0x000fe400048070ff */
[----:B------:R-:W-:Y:S02]  /*7620*/  F2FP.SATFINITE.E4M3.F32.PACK_AB_MERGE_C R5, R20, R7, R5 ;  /* 0x000000071405723e */ /* 0x000fe40004807005 */
[----:B------:R-:W-:Y:S02]  /*7630*/  F2FP.SATFINITE.E4M3.F32.PACK_AB_MERGE_C R4, R2, R0, R3 ;  /* 0x000000000204723e */ /* 0x000fe40004807003 */
[----:B------:R-:W-:Y:S02]  /*7640*/  F2FP.SATFINITE.E4M3.F32.PACK_AB_MERGE_C R6, R24, R23, R6 ;  /* 0x000000171806723e */ /* 0x000fe40004807006 */
[----:B------:R-:W-:Y:S05]  /*7650*/  F2FP.SATFINITE.E4M3.F32.PACK_AB_MERGE_C R7, R28, R27, R29 ;  /* 0x0000001b1c07723e */ /* 0x000fea000480701d */
[----:B------:R1:W-:Y:S01]  /*7660*/  STS.128 [R74+0x1010], R4 ;  /* 0x001010044a007388 */ /* 0x0003e20000000c00 */
[----:B------:R-:W-:Y:S01]  /*7670*/  @!PT LDS RZ, [RZ] ;  /* 0x00000000fffff984 */ /* 0x000fe20000000800 */
[----:B------:R-:W-:Y:S01]  /*7680*/  @!PT LDS RZ, [RZ] ;  /* 0x00000000fffff984 */ /* 0x000fe20000000800 */
[----:B------:R-:W-:Y:S01]  /*7690*/  @!PT LDS RZ, [RZ] ;  /* 0x00000000fffff984 */ /* 0x000fe20000000800 */
[----:B------:R-:W-:Y:S01]  /*76a0*/  @!PT LDS RZ, [RZ] ;  /* 0x00000000fffff984 */ /* 0x000fe20000000800 */
[----:B------:R2:W-:Y:S07]  /*76b0*/  MEMBAR.ALL.CTA ;  /* 0x0000000000007992 */ /* 0x0005ee0000008000 */
[----:B--2---:R-:W2:Y:S02]  /*76c0*/  FENCE.VIEW.ASYNC.S ;  /* 0x00000000000073c6 */ /* 0x004ea40000000000 */
[----:B--2---:R-:W-:Y:S06]  /*76d0*/  BAR.SYNC.DEFER_BLOCKING 0x1, 0x80 ;  /* 0x0042000000007b1d */ /* 0x004fec0000010000 */
[----:B------:R-:W-:Y:S05]  /*76e0*/  @P0 BRA `(.L_x_109) ;  /* 0x0000000000880947 */ /* 0x000fea0003800000 */
[----:B------:R-:W2:Y:S01]  /*76f0*/  LDCU.128 UR12, c[0x0][0xb90] ;  /* 0x00017200ff0c77ac */ /* 0x000ea20008000c00 */
[----:B------:R-:W3:Y:S01]  /*7700*/  LDCU UR18, c[0x0][0xba0] ;  /* 0x00017400ff1277ac */ /* 0x000ee20008000800 */
[----:B------:R-:W-:Y:S02]  /*7710*/  USHF.L.U32 UR10, UR44, 0x6, URZ ;  /* 0x000000062c0a7899 */ /* 0x000fe400080006ff */
[----:B------:R-:W-:Y:S02]  /*7720*/  UISETP.NE.AND UP0, UPT, UR60, 0x1, UPT ;  /* 0x000000013c00788c */ /* 0x000fe4000bf05270 */
[----:B------:R-:W-:Y:S01]  /*7730*/  UIMAD.WIDE.U32 UR4, UR10, UR61, URZ ;  /* 0x0000003d0a0472a5 */ /* 0x000fe2000f8e00ff */
[----:B------:R-:W4:Y:S01]  /*7740*/  LDCU.64 UR16, c[0x0][0x348] ;  /* 0x00006900ff1077ac */ /* 0x000f220008000a00 */
[----:B------:R-:W-:Y:S02]  /*7750*/  UIADD3 UR8, UPT, UPT, UR43, 0x1400, URZ ;  /* 0x000014002b087890 */ /* 0x000fe4000fffe0ff */
[----:B--2---:R-:W-:Y:S02]  /*7760*/  UISETP.NE.AND UP1, UPT, UR14, 0x1, UPT ;  /* 0x000000010e00788c */ /* 0x004fe4000bf25270 */
[----:B------:R-:W-:Y:S02]  /*7770*/  USHF.L.U32 UR9, UR45, 0x6, URZ ;  /* 0x000000062d097899 */ /* 0x000fe400080006ff */
[----:B------:R-:W-:Y:S01]  /*7780*/  MOV R82, UR8 ;  /* 0x0000000800527c02 */ /* 0x000fe20008000f00 */
[----:B------:R-:W-:Y:S02]  /*7790*/  UMOV UR4, UR5 ;  /* 0x0000000500047c82 */ /* 0x000fe40008000000 */
[----:B------:R-:W-:Y:S01]  /*77a0*/  USHF.R.U32.HI UR4, URZ, UR62, UR4 ;  /* 0x0000003eff047299 */ /* 0x000fe20008011604 */
[----:B------:R-:W-:Y:S03]  /*77b0*/  R2UR UR8, R82 ;  /* 0x00000000520872ca */ /* 0x000fe600000e0000 */
[----:B------:R-:W-:Y:S02]  /*77c0*/  USEL UR11, UR10, UR4, !UP0 ;  /* 0x000000040a0b7287 */ /* 0x000fe4000c000000 */
[----:B------:R-:W-:Y:S02]  /*77d0*/  UISETP.NE.AND UP0, UPT, UR63, 0x1, UPT ;  /* 0x000000013f00788c */ /* 0x000fe4000bf05270 */
[----:B------:R-:W-:Y:S07]  /*77e0*/  UIMAD.WIDE.U32 UR4, UR11, UR12, URZ ;  /* 0x0000000c0b0472a5 */ /* 0x000fee000f8e00ff */
[----:B------:R-:W-:Y:S02]  /*77f0*/  UMOV UR4, UR5 ;  /* 0x0000000500047c82 */ /* 0x000fe40008000000 */
[----:B------:R-:W-:Y:S04]  /*7800*/  USHF.R.U32.HI UR4, URZ, UR13, UR4 ;  /* 0x0000000dff047299 */ /* 0x000fe80008011604 */
[----:B------:R-:W-:Y:S02]  /*7810*/  USEL UR12, UR11, UR4, !UP0 ;  /* 0x000000040b0c7287 */ /* 0x000fe4000c000000 */
[----:B----4-:R-:W-:Y:S02]  /*7820*/  UIADD3 UR4, UP0, UPT, UR16, 0x780, URZ ;  /* 0x0000078010047890 */ /* 0x010fe4000ff1e0ff */
[----:B------:R-:W-:Y:S07]  /*7830*/  UIMAD.WIDE.U32 UR6, UR12, UR15, URZ ;  /* 0x0000000f0c0672a5 */ /* 0x000fee000f8e00ff */
[----:B------:R-:W-:Y:S01]  /*7840*/  UMOV UR5, UR7 ;  /* 0x0000000700057c82 */ /* 0x000fe20008000000 */
[----:B------:R-:W-:Y:S02]  /*7850*/  UIADD3 UR7, UPT, UPT, -UR11, URZ, URZ ;  /* 0x000000ff0b077290 */ /* 0x000fe4000fffe1ff */
[----:B---3--:R-:W-:Y:S02]  /*7860*/  USHF.R.U32.HI UR5, URZ, UR18, UR5 ;  /* 0x00000012ff057299 */ /* 0x008fe40008011605 */
[----:B------:R-:W-:Y:S02]  /*7870*/  UIMAD UR10, UR60, UR7, UR10 ;  /* 0x000000073c0a72a4 */ /* 0x000fe4000f8e020a */
[----:B------:R-:W-:Y:S02]  /*7880*/  USEL UR13, UR12, UR5, !UP1 ;  /* 0x000000050c0d7287 */ /* 0x000fe4000c800000 */
[----:B------:R-:W-:Y:S02]  /*7890*/  UIADD3 UR5, UPT, UPT, -UR12, URZ, URZ ;  /* 0x000000ff0c057290 */ /* 0x000fe4000fffe1ff */
[----:B------:R-:W-:Y:S02]  /*78a0*/  UIADD3 UR6, UPT, UPT, -UR13, URZ, URZ ;  /* 0x000000ff0d067290 */ /* 0x000fe4000fffe1ff */
[----:B------:R-:W-:Y:S02]  /*78b0*/  UIMAD UR11, UR63, UR5, UR11 ;  /* 0x000000053f0b72a4 */ /* 0x000fe4000f8e020b */
[----:B------:R-:W-:Y:S02]  /*78c0*/  UIMAD UR12, UR14, UR6, UR12 ;  /* 0x000000060e0c72a4 */ /* 0x000fe4000f8e020c */
[----:B------:R-:W-:Y:S09]  /*78d0*/  UIADD3.X UR5, UPT, UPT, URZ, UR17, URZ, UP0, !UPT ;  /* 0x00000011ff057290 */ /* 0x000ff200087fe4ff */
[----:B------:R2:W-:Y:S01]  /*78e0*/  UTMASTG.5D.IM2COL [UR8], [UR4] ;  /* 0x00000008040073b5 */ /* 0x0005e20008060000 */
[----:B------:R0:W-:Y:S01]  /*78f0*/  UTMACMDFLUSH ;  /* 0x00000000000079b7 */ /* 0x0001e20000000000 */
[----:B--2---:R-:W-:Y:S04]  /*7900*/  DEPBAR.LE SB0, 0x0 ;  /* 0x000080000000791a */ /* 0x004fe80000000000 */
.L_x_109:
[----:B------:R-:W-:Y:S05]  /*7910*/  BSYNC.RECONVERGENT B0 ;  /* 0x0000000000007941 */ /* 0x000fea0003800200 */
.L_x_108:
[----:B------:R-:W-:Y:S01]  /*7920*/  R2UR UR5, R68 ;  /* 0x00000000440572ca */ /* 0x000fe200000e0000 */
[----:B------:R-:W-:Y:S01]  /*7930*/  BAR.SYNC.DEFER_BLOCKING 0x1, 0x80 ;  /* 0x0042000000007b1d */ /* 0x000fe20000010000 */
[----:B------:R-:W-:Y:S01]  /*7940*/  R2UR UR4, R69 ;  /* 0x00000000450472ca */ /* 0x000fe200000e0000 */
[----:B------:R-:W-:Y:S01]  /*7950*/  UISETP.NE.AND UP0, UPT, UR46, URZ, UPT ;  /* 0x000000ff2e00728c */ /* 0x000fe2000bf05270 */
[----:B------:R-:W-:Y:S01]  /*7960*/  ISETP.NE.AND P0, PT, R36, 0x2, PT ;  /* 0x000000022400780c */ /* 0x000fe20003f05270 */
[----:B------:R-:W-:Y:S01]  /*7970*/  IMAD.MOV.U32 R16, RZ, RZ, R81 ;  /* 0x000000ffff107224 */ /* 0x000fe200078e0051 */
[----:B------:R-:W-:Y:S02]  /*7980*/  LOP3.LUT R72, R72, 0x1, RZ, 0x3c, !PT ;  /* 0x0000000148487812 */ /* 0x000fe400078e3cff */
[----:B------:R-:W-:Y:S02]  /*7990*/  SEL R0, RZ, 0x1, P0 ;  /* 0x00000001ff007807 */ /* 0x000fe40000000000 */
[----:B------:R-:W-:Y:S02]  /*79a0*/  SEL R36, R36, RZ, P0 ;  /* 0x000000ff24247207 */ /* 0x000fe40000000000 */
[----:B------:R-:W-:Y:S01]  /*79b0*/  LOP3.LUT R73, R73, R0, RZ, 0x3c, !PT ;  /* 0x0000000049497212 */ /* 0x000fe200078e3cff */
[----:B------:R-:W-:Y:S02]  /*79c0*/  UIADD3 UR45, UPT, UPT, UR36, UR5, URZ ;  /* 0x00000005242d7290 */ /* 0x000fe4000fffe0ff */
[----:B------:R-:W-:Y:S01]  /*79d0*/  UIADD3 UR44, UPT, UPT, UR37, UR4, URZ ;  /* 0x00000004252c7290 */ /* 0x000fe2000fffe0ff */
[----:B------:R-:W-:Y:S11]  /*79e0*/  BRA.U UP0, `(.L_x_110) ;  /* 0xffffffe100ec7547 */ /* 0x000ff6000b83ffff */
[----:B------:R-:W-:Y:S05]  /*79f0*/  EXIT ;  /* 0x000000000000794d */ /* 0x000fea0003800000 */
.L_x_20:
[----:B------:R-:W-:Y:S07]  /*7a00*/  MOV R0, UR9 ;  /* 0x0000000900007c02 */ /* 0x000fee0008000f00 */
.L_x_111:
[----:B--2---:R2:W3:Y:S02]  /*7a10*/  SYNCS.PHASECHK.TRANS64.TRYWAIT P0, [R0+URZ+0xd8], R4 ;  /* 0x0000d804000075a7 */ /* 0x0044e400080011ff */
[----:B---3--:R-:W-:Y:S05]  /*7a20*/  @!P0 NANOSLEEP.SYNCS 0x989680 ;  /* 0x009896800000895d */ /* 0x008fea0003900000 */
[----:B------:R-:W3:Y:S02]  /*7a30*/  @!P0 SYNCS.PHASECHK.TRANS64 P0, [R0+URZ+0xd8], R4 ;  /* 0x0000d804000085a7 */ /* 0x000ee400080010ff */
[----:B---3--:R-:W-:Y:S05]  /*7a40*/  @!P0 BRA `(.L_x_111) ;  /* 0xfffffffc00f08947 */ /* 0x008fea000383ffff */
[----:B------:R-:W-:Y:S05]  /*7a50*/  BRA `(.L_x_19) ;  /* 0xffffffa000387947 */ /* 0x000fea000383ffff */
.L_x_26:
[----:B------:R-:W-:Y:S07]  /*7a60*/  MOV R0, UR9 ;  /* 0x0000000900007c02 */ /* 0x000fee0008000f00 */
.L_x_112:
[----:B--2---:R2:W4:Y:S02]  /*7a70*/  SYNCS.PHASECHK.TRANS64.TRYWAIT P0, [R0+URZ+0xd8], R4 ;  /* 0x0000d804000075a7 */ /* 0x00452400080011ff */
[----:B----4-:R-:W-:Y:S05]  /*7a80*/  @!P0 NANOSLEEP.SYNCS 0x989680 ;  /* 0x009896800000895d */ /* 0x010fea0003900000 */
[----:B------:R-:W4:Y:S02]  /*7a90*/  @!P0 SYNCS.PHASECHK.TRANS64 P0, [R0+URZ+0xd8], R4 ;  /* 0x0000d804000085a7 */ /* 0x000f2400080010ff */
[----:B----4-:R-:W-:Y:S05]  /*7aa0*/  @!P0 BRA `(.L_x_112) ;  /* 0xfffffffc00f08947 */ /* 0x010fea000383ffff */
[----:B------:R-:W-:Y:S05]  /*7ab0*/  BRA `(.L_x_25) ;  /* 0xffffffa400c47947 */ /* 0x000fea000383ffff */
.L_x_30:
[----:B-1----:R-:W-:-:S07]  /*7ac0*/  MOV R0, UR36 ;  /* 0x0000002400007c02 */ /* 0x002fce0008000f00 */
.L_x_113:
[----:B-1----:R1:W2:Y:S02]  /*7ad0*/  SYNCS.PHASECHK.TRANS64.TRYWAIT P0, [R0+URZ+0x1d0], R3 ;  /* 0x0001d003000075a7 */ /* 0x0022a400080011ff */
[----:B--2---:R-:W-:Y:S05]  /*7ae0*/  @!P0 NANOSLEEP.SYNCS 0x989680 ;  /* 0x009896800000895d */ /* 0x004fea0003900000 */
[----:B------:R-:W2:Y:S02]  /*7af0*/  @!P0 SYNCS.PHASECHK.TRANS64 P0, [R0+URZ+0x1d0], R3 ;  /* 0x0001d003000085a7 */ /* 0x000ea400080010ff */
[----:B--2---:R-:W-:Y:S05]  /*7b00*/  @!P0 BRA `(.L_x_113) ;  /* 0xfffffffc00f08947 */ /* 0x004fea000383ffff */
[----:B------:R-:W-:Y:S05]  /*7b10*/  BRA `(.L_x_114) ;  /* 0xffffffa800907947 */ /* 0x000fea000383ffff */
.L_x_34:
[----:B------:R-:W-:-:S07]  /*7b20*/  MOV R0, UR4 ;  /* 0x0000000400007c02 */ /* 0x000fce0008000f00 */
.L_x_115:
[----:B-1----:R1:W2:Y:S02]  /*7b30*/  SYNCS.PHASECHK.TRANS64.TRYWAIT P0, [R0+URZ], R2 ;  /* 0x00000002000075a7 */ /* 0x0022a400080011ff */
[----:B--2---:R-:W-:Y:S05]  /*7b40*/  @!P0 NANOSLEEP.SYNCS 0x989680 ;  /* 0x009896800000895d */ /* 0x004fea0003900000 */
[----:B------:R-:W2:Y:S02]  /*7b50*/  @!P0 SYNCS.PHASECHK.TRANS64 P0, [R0+URZ], R2 ;  /* 0x00000002000085a7 */ /* 0x000ea400080010ff */
[----:B--2---:R-:W-:Y:S05]  /*7b60*/  @!P0 BRA `(.L_x_115) ;  /* 0xfffffffc00f08947 */ /* 0x004fea000383ffff */
[----:B------:R-:W-:Y:S05]  /*7b70*/  BRA `(.L_x_116) ;  /* 0xffffffb000287947 */ /* 0x000fea000383ffff */
.L_x_35:
[----:B------:R-:W-:-:S07]  /*7b80*/  MOV R0, UR5 ;  /* 0x0000000500007c02 */ /* 0x000fce0008000f00 */
.L_x_117:
[----:B-1----:R1:W2:Y:S02]  /*7b90*/  SYNCS.PHASECHK.TRANS64.TRYWAIT P0, [R0+URZ], R2 ;  /* 0x00000002000075a7 */ /* 0x0022a400080011ff */
[----:B--2---:R-:W-:Y:S05]  /*7ba0*/  @!P0 NANOSLEEP.SYNCS 0x989680 ;  /* 0x009896800000895d */ /* 0x004fea0003900000 */
[----:B------:R-:W2:Y:S02]  /*7bb0*/  @!P0 SYNCS.PHASECHK.TRANS64 P0, [R0+URZ], R2 ;  /* 0x00000002000085a7 */ /* 0x000ea400080010ff */
[----:B--2---:R-:W-:Y:S05]  /*7bc0*/  @!P0 BRA `(.L_x_117) ;  /* 0xfffffffc00f08947 */ /* 0x004fea000383ffff */
[----:B------:R-:W-:Y:S05]  /*7bd0*/  BRA `(.L_x_118) ;  /* 0xffffffb000387947 */ /* 0x000fea000383ffff */
.L_x_36:
[----:B------:R-:W-:-:S07]  /*7be0*/  MOV R0, UR5 ;  /* 0x0000000500007c02 */ /* 0x000fce0008000f00 */
.L_x_119:
[----:B-1----:R1:W2:Y:S02]  /*7bf0*/  SYNCS.PHASECHK.TRANS64.TRYWAIT P0, [R0+URZ], R2 ;  /* 0x00000002000075a7 */ /* 0x0022a400080011ff */
[----:B--2---:R-:W-:Y:S05]  /*7c00*/  @!P0 NANOSLEEP.SYNCS 0x989680 ;  /* 0x009896800000895d */ /* 0x004fea0003900000 */
[----:B------:R-:W2:Y:S02]  /*7c10*/  @!P0 SYNCS.PHASECHK.TRANS64 P0, [R0+URZ], R2 ;  /* 0x00000002000085a7 */ /* 0x000ea400080010ff */
[----:B--2---:R-:W-:Y:S05]  /*7c20*/  @!P0 BRA `(.L_x_119) ;  /* 0xfffffffc00f08947 */ /* 0x004fea000383ffff */
[----:B------:R-:W-:Y:S05]  /*7c30*/  BRA `(.L_x_120) ;  /* 0xffffffb000487947 */ /* 0x000fea000383ffff */
.L_x_37:
[----:B------:R-:W-:-:S07]  /*7c40*/  MOV R0, UR5 ;  /* 0x0000000500007c02 */ /* 0x000fce0008000f00 */
.L_x_121:
[----:B-1----:R1:W2:Y:S02]  /*7c50*/  SYNCS.PHASECHK.TRANS64.TRYWAIT P0, [R0+URZ], R2 ;  /* 0x00000002000075a7 */ /* 0x0022a400080011ff */
[----:B--2---:R-:W-:Y:S05]  /*7c60*/  @!P0 NANOSLEEP.SYNCS 0x989680 ;  /* 0x009896800000895d */ /* 0x004fea0003900000 */
[----:B------:R-:W2:Y:S02]  /*7c70*/  @!P0 SYNCS.PHASECHK.TRANS64 P0, [R0+URZ], R2 ;  /* 0x00000002000085a7 */ /* 0x000ea400080010ff */
[----:B--2---:R-:W-:Y:S05]  /*7c80*/  @!P0 BRA `(.L_x_121) ;  /* 0xfffffffc00f08947 */ /* 0x004fea000383ffff */
[----:B------:R-:W-:Y:S05]  /*7c90*/  BRA `(.L_x_122) ;  /* 0xffffffb000587947 */ /* 0x000fea000383ffff */
.L_x_38:
[----:B------:R-:W-:-:S07]  /*7ca0*/  MOV R0, UR5 ;  /* 0x0000000500007c02 */ /* 0x000fce0008000f00 */
.L_x_123:
[----:B-1----:R1:W2:Y:S02]  /*7cb0*/  SYNCS.PHASECHK.TRANS64.TRYWAIT P0, [R0+URZ], R2 ;  /* 0x00000002000075a7 */ /* 0x0022a400080011ff */
[----:B--2---:R-:W-:Y:S05]  /*7cc0*/  @!P0 NANOSLEEP.SYNCS 0x989680 ;  /* 0x009896800000895d */ /* 0x004fea0003900000 */
[----:B------:R-:W2:Y:S02]  /*7cd0*/  @!P0 SYNCS.PHASECHK.TRANS64 P0, [R0+URZ], R2 ;  /* 0x00000002000085a7 */ /* 0x000ea400080010ff */
[----:B--2---:R-:W-:Y:S05]  /*7ce0*/  @!P0 BRA `(.L_x_123) ;  /* 0xfffffffc00f08947 */ /* 0x004fea000383ffff */
[----:B------:R-:W-:Y:S05]  /*7cf0*/  BRA `(.L_x_124) ;  /* 0xffffffb000687947 */ /* 0x000fea000383ffff */
.L_x_39:
[----:B------:R-:W-:-:S07]  /*7d00*/  MOV R0, UR5 ;  /* 0x0000000500007c02 */ /* 0x000fce0008000f00 */
.L_x_125:
[----:B-1----:R1:W2:Y:S02]  /*7d10*/  SYNCS.PHASECHK.TRANS64.TRYWAIT P0, [R0+URZ], R2 ;  /* 0x00000002000075a7 */ /* 0x0022a400080011ff */
[----:B--2---:R-:W-:Y:S05]  /*7d20*/  @!P0 NANOSLEEP.SYNCS 0x989680 ;  /* 0x009896800000895d */ /* 0x004fea0003900000 */
[----:B------:R-:W2:Y:S02]  /*7d30*/  @!P0 SYNCS.PHASECHK.TRANS64 P0, [R0+URZ], R2 ;  /* 0x00000002000085a7 */ /* 0x000ea400080010ff */
[----:B--2---:R-:W-:Y:S05]  /*7d40*/  @!P0 BRA `(.L_x_125) ;  /* 0xfffffffc00f08947 */ /* 0x004fea000383ffff */
[----:B------:R-:W-:Y:S05]  /*7d50*/  BRA `(.L_x_126) ;  /* 0xffffffb000787947 */ /* 0x000fea000383ffff */
.L_x_40:
[----:B------:R-:W-:-:S07]  /*7d60*/  MOV R0, UR5 ;  /* 0x0000000500007c02 */ /* 0x000fce0008000f00 */
.L_x_127:
[----:B-1----:R1:W2:Y:S02]  /*7d70*/  SYNCS.PHASECHK.TRANS64.TRYWAIT P0, [R0+URZ], R2 ;  /* 0x00000002000075a7 */ /* 0x0022a400080011ff */
[----:B--2---:R-:W-:Y:S05]  /*7d80*/  @!P0 NANOSLEEP.SYNCS 0x989680 ;  /* 0x009896800000895d */ /* 0x004fea0003900000 */
[----:B------:R-:W2:Y:S02]  /*7d90*/  @!P0 SYNCS.PHASECHK.TRANS64 P0, [R0+URZ], R2 ;  /* 0x00000002000085a7 */ /* 0x000ea400080010ff */
[----:B--2---:R-:W-:Y:S05]  /*7da0*/  @!P0 BRA `(.L_x_127) ;  /* 0xfffffffc00f08947 */ /* 0x004fea000383ffff */
[----:B------:R-:W-:Y:S05]  /*7db0*/  BRA `(.L_x_128) ;  /* 0xffffffb000887947 */ /* 0x000fea000383ffff */
.L_x_41:
[----:B------:R-:W-:-:S07]  /*7dc0*/  MOV R0, UR5 ;  /* 0x0000000500007c02 */ /* 0x000fce0008000f00 */
.L_x_129:
[----:B-1----:R1:W2:Y:S02]  /*7dd0*/  SYNCS.PHASECHK.TRANS64.TRYWAIT P0, [R0+URZ], R2 ;  /* 0x00000002000075a7 */ /* 0x0022a400080011ff */
[----:B--2---:R-:W-:Y:S05]  /*7de0*/  @!P0 NANOSLEEP.SYNCS 0x989680 ;  /* 0x009896800000895d */ /* 0x004fea0003900000 */
[----:B------:R-:W2:Y:S02]  /*7df0*/  @!P0 SYNCS.PHASECHK.TRANS64 P0, [R0+URZ], R2 ;  /* 0x00000002000085a7 */ /* 0x000ea400080010ff */
[----:B--2---:R-:W-:Y:S05]  /*7e00*/  @!P0 BRA `(.L_x_129) ;  /* 0xfffffffc00f08947 */ /* 0x004fea000383ffff */
[----:B------:R-:W-:Y:S05]  /*7e10*/  BRA `(.L_x_130) ;  /* 0xffffffb000987947 */ /* 0x000fea000383ffff */
.L_x_42:
[----:B------:R-:W-:-:S07]  /*7e20*/  MOV R0, UR5 ;  /* 0x0000000500007c02 */ /* 0x000fce0008000f00 */
.L_x_131:
[----:B-1----:R1:W2:Y:S02]  /*7e30*/  SYNCS.PHASECHK.TRANS64.TRYWAIT P0, [R0+URZ], R2 ;  /* 0x00000002000075a7 */ /* 0x0022a400080011ff */
[----:B--2---:R-:W-:Y:S05]  /*7e40*/  @!P0 NANOSLEEP.SYNCS 0x989680 ;  /* 0x009896800000895d */ /* 0x004fea0003900000 */
[----:B------:R-:W2:Y:S02]  /*7e50*/  @!P0 SYNCS.PHASECHK.TRANS64 P0, [R0+URZ], R2 ;  /* 0x00000002000085a7 */ /* 0x000ea400080010ff */
[----:B--2---:R-:W-:Y:S05]  /*7e60*/  @!P0 BRA `(.L_x_131) ;  /* 0xfffffffc00f08947 */ /* 0x004fea000383ffff */
[----:B------:R-:W-:Y:S05]  /*7e70*/  BRA `(.L_x_132) ;  /* 0xffffffb000a87947 */ /* 0x000fea000383ffff */
.L_x_43:
[----:B------:R-:W-:-:S07]  /*7e80*/  MOV R0, UR5 ;  /* 0x0000000500007c02 */ /* 0x000fce0008000f00 */
.L_x_133:
[----:B-1----:R1:W2:Y:S02]  /*7e90*/  SYNCS.PHASECHK.TRANS64.TRYWAIT P0, [R0+URZ], R2 ;  /* 0x00000002000075a7 */ /* 0x0022a400080011ff */
[----:B--2---:R-:W-:Y:S05]  /*7ea0*/  @!P0 NANOSLEEP.SYNCS 0x989680 ;  /* 0x009896800000895d */ /* 0x004fea0003900000 */
[----:B------:R-:W2:Y:S02]  /*7eb0*/  @!P0 SYNCS.PHASECHK.TRANS64 P0, [R0+URZ], R2 ;  /* 0x00000002000085a7 */ /* 0x000ea400080010ff */
[----:B--2---:R-:W-:Y:S05]  /*7ec0*/  @!P0 BRA `(.L_x_133) ;  /* 0xfffffffc00f08947 */ /* 0x004fea000383ffff */
[----:B------:R-:W-:Y:S05]  /*7ed0*/  BRA `(.L_x_134) ;  /* 0xffffffb000b87947 */ /* 0x000fea000383ffff */
.L_x_44:
[----:B------:R-:W-:-:S07]  /*7ee0*/  MOV R0, UR5 ;  /* 0x0000000500007c02 */ /* 0x000fce0008000f00 */
.L_x_135:
[----:B-1----:R1:W2:Y:S02]  /*7ef0*/  SYNCS.PHASECHK.TRANS64.TRYWAIT P0, [R0+URZ], R2 ;  /* 0x00000002000075a7 */ /* 0x0022a400080011ff */
[----:B--2---:R-:W-:Y:S05]  /*7f00*/  @!P0 NANOSLEEP.SYNCS 0x989680 ;  /* 0x009896800000895d */ /* 0x004fea0003900000 */
[----:B------:R-:W2:Y:S02]  /*7f10*/  @!P0 SYNCS.PHASECHK.TRANS64 P0, [R0+URZ], R2 ;  /* 0x00000002000085a7 */ /* 0x000ea400080010ff */
[----:B--2---:R-:W-:Y:S05]  /*7f20*/  @!P0 BRA `(.L_x_135) ;  /* 0xfffffffc00f08947 */ /* 0x004fea000383ffff */
[----:B------:R-:W-:Y:S05]  /*7f30*/  BRA `(.L_x_136) ;  /* 0xffffffb000c87947 */ /* 0x000fea000383ffff */
.L_x_45:
[----:B------:R-:W-:-:S07]  /*7f40*/  MOV R0, UR5 ;  /* 0x0000000500007c02 */ /* 0x000fce0008000f00 */
.L_x_137:
[----:B-1----:R1:W2:Y:S02]  /*7f50*/  SYNCS.PHASECHK.TRANS64.TRYWAIT P0, [R0+URZ], R2 ;  /* 0x00000002000075a7 */ /* 0x0022a400080011ff */
[----:B--2---:R-:W-:Y:S05]  /*7f60*/  @!P0 NANOSLEEP.SYNCS 0x989680 ;  /* 0x009896800000895d */ /* 0x004fea0003900000 */
[----:B------:R-:W2:Y:S02]  /*7f70*/  @!P0 SYNCS.PHASECHK.TRANS64 P0, [R0+URZ], R2 ;  /* 0x00000002000085a7 */ /* 0x000ea400080010ff */
[----:B--2---:R-:W-:Y:S05]  /*7f80*/  @!P0 BRA `(.L_x_137) ;  /* 0xfffffffc00f08947 */ /* 0x004fea000383ffff */
[----:B------:R-:W-:Y:S05]  /*7f90*/  BRA `(.L_x_138) ;  /* 0xffffffb000d87947 */ /* 0x000fea000383ffff */
.L_x_46:
[----:B------:R-:W-:-:S07]  /*7fa0*/  MOV R0, UR5 ;  /* 0x0000000500007c02 */ /* 0x000fce0008000f00 */
.L_x_139:
[----:B-1----:R1:W2:Y:S02]  /*7fb0*/  SYNCS.PHASECHK.TRANS64.TRYWAIT P0, [R0+URZ], R2 ;  /* 0x00000002000075a7 */ /* 0x0022a400080011ff */
[----:B--2---:R-:W-:Y:S05]  /*7fc0*/  @!P0 NANOSLEEP.SYNCS 0x989680 ;  /* 0x009896800000895d */ /* 0x004fea0003900000 */
[----:B------:R-:W2:Y:S02]  /*7fd0*/  @!P0 SYNCS.PHASECHK.TRANS64 P0, [R0+URZ], R2 ;  /* 0x00000002000085a7 */ /* 0x000ea400080010ff */
[----:B--2---:R-:W-:Y:S05]  /*7fe0*/  @!P0 BRA `(.L_x_139) ;  /* 0xfffffffc00f08947 */ /* 0x004fea000383ffff */
[----:B------:R-:W-:Y:S05]  /*7ff0*/  BRA `(.L_x_140) ;  /* 0xffffffb000e87947 */ /* 0x000fea000383ffff */
.L_x_47:
[----:B------:R-:W-:-:S07]  /*8000*/  MOV R0, UR5 ;  /* 0x0000000500007c02 */ /* 0x000fce0008000f00 */
.L_x_141:
[----:B-1----:R1:W2:Y:S02]  /*8010*/  SYNCS.PHASECHK.TRANS64.TRYWAIT P0, [R0+URZ], R2 ;  /* 0x00000002000075a7 */ /* 0x0022a400080011ff */
[----:B--2---:R-:W-:Y:S05]  /*8020*/  @!P0 NANOSLEEP.SYNCS 0x989680 ;  /* 0x009896800000895d */ /* 0x004fea0003900000 */
[----:B------:R-:W2:Y:S02]  /*8030*/  @!P0 SYNCS.PHASECHK.TRANS64 P0, [R0+URZ], R2 ;  /* 0x00000002000085a7 */ /* 0x000ea400080010ff */
[----:B--2---:R-:W-:Y:S05]  /*8040*/  @!P0 BRA `(.L_x_141) ;  /* 0xfffffffc00f08947 */ /* 0x004fea000383ffff */
[----:B------:R-:W-:Y:S05]  /*8050*/  BRA `(.L_x_142) ;  /* 0xffffffb000f87947 */ /* 0x000fea000383ffff */
.L_x_48:
[----:B------:R-:W-:-:S07]  /*8060*/  MOV R0, UR5 ;  /* 0x0000000500007c02 */ /* 0x000fce0008000f00 */
.L_x_143:
[----:B-1----:R1:W2:Y:S02]  /*8070*/  SYNCS.PHASECHK.TRANS64.TRYWAIT P0, [R0+URZ], R2 ;  /* 0x00000002000075a7 */ /* 0x0022a400080011ff */
[----:B--2---:R-:W-:Y:S05]  /*8080*/  @!P0 NANOSLEEP.SYNCS 0x989680 ;  /* 0x009896800000895d */ /* 0x004fea0003900000 */
[----:B------:R-:W2:Y:S02]  /*8090*/  @!P0 SYNCS.PHASECHK.TRANS64 P0, [R0+URZ], R2 ;  /* 0x00000002000085a7 */ /* 0x000ea400080010ff */
[----:B--2---:R-:W-:Y:S05]  /*80a0*/  @!P0 BRA `(.L_x_143) ;  /* 0xfffffffc00f08947 */ /* 0x004fea000383ffff */
[----:B------:R-:W-:Y:S05]  /*80b0*/  BRA `(.L_x_144) ;  /* 0xffffffb400087947 */ /* 0x000fea000383ffff */
.L_x_49:
[----:B------:R-:W-:-:S07]  /*80c0*/  MOV R0, UR5 ;  /* 0x0000000500007c02 */ /* 0x000fce0008000f00 */
.L_x_145:
[----:B-1----:R1:W2:Y:S02]  /*80d0*/  SYNCS.PHASECHK.TRANS64.TRYWAIT P0, [R0+URZ], R2 ;  /* 0x00000002000075a7 */ /* 0x0022a400080011ff */
[----:B--2---:R-:W-:Y:S05]  /*80e0*/  @!P0 NANOSLEEP.SYNCS 0x989680 ;  /* 0x009896800000895d */ /* 0x004fea0003900000 */
[----:B------:R-:W2:Y:S02]  /*80f0*/  @!P0 SYNCS.PHASECHK.TRANS64 P0, [R0+URZ], R2 ;  /* 0x00000002000085a7 */ /* 0x000ea400080010ff */
[----:B--2---:R-:W-:Y:S05]  /*8100*/  @!P0 BRA `(.L_x_145) ;  /* 0xfffffffc00f08947 */ /* 0x004fea000383ffff */
[----:B------:R-:W-:Y:S05]  /*8110*/  BRA `(.L_x_146) ;  /* 0xffffffb400187947 */ /* 0x000fea000383ffff */
.L_x_50:
[----:B------:R-:W-:-:S07]  /*8120*/  MOV R0, UR5 ;  /* 0x0000000500007c02 */ /* 0x000fce0008000f00 */
.L_x_147:
[----:B-1----:R1:W2:Y:S02]  /*8130*/  SYNCS.PHASECHK.TRANS64.TRYWAIT P0, [R0+URZ], R2 ;  /* 0x00000002000075a7 */ /* 0x0022a400080011ff */
[----:B--2---:R-:W-:Y:S05]  /*8140*/  @!P0 NANOSLEEP.SYNCS 0x989680 ;  /* 0x009896800000895d */ /* 0x004fea0003900000 */
[----:B------:R-:W2:Y:S02]  /*8150*/  @!P0 SYNCS.PHASECHK.TRANS64 P0, [R0+URZ], R2 ;  /* 0x00000002000085a7 */ /* 0x000ea400080010ff */
[----:B--2---:R-:W-:Y:S05]  /*8160*/  @!P0 BRA `(.L_x_147) ;  /* 0xfffffffc00f08947 */ /* 0x004fea000383ffff */
[----:B------:R-:W-:Y:S05]  /*8170*/  BRA `(.L_x_148) ;  /* 0xffffffb400287947 */ /* 0x000fea000383ffff */
.L_x_51:
[----:B------:R-:W-:-:S07]  /*8180*/  MOV R0, UR5 ;  /* 0x0000000500007c02 */ /* 0x000fce0008000f00 */
.L_x_149:
[----:B-1----:R1:W2:Y:S02]  /*8190*/  SYNCS.PHASECHK.TRANS64.TRYWAIT P0, [R0+URZ], R2 ;  /* 0x00000002000075a7 */ /* 0x0022a400080011ff */
[----:B--2---:R-:W-:Y:S05]  /*81a0*/  @!P0 NANOSLEEP.SYNCS 0x989680 ;  /* 0x009896800000895d */ /* 0x004fea0003900000 */
[----:B------:R-:W2:Y:S02]  /*81b0*/  @!P0 SYNCS.PHASECHK.TRANS64 P0, [R0+URZ], R2 ;  /* 0x00000002000085a7 */ /* 0x000ea400080010ff */
[----:B--2---:R-:W-:Y:S05]  /*81c0*/  @!P0 BRA `(.L_x_149) ;  /* 0xfffffffc00f08947 */ /* 0x004fea000383ffff */
[----:B------:R-:W-:Y:S05]  /*81d0*/  BRA `(.L_x_150) ;  /* 0xffffffb400387947 */ /* 0x000fea000383ffff */
.L_x_52:
[----:B------:R-:W-:-:S07]  /*81e0*/  MOV R0, UR5 ;  /* 0x0000000500007c02 */ /* 0x000fce0008000f00 */
.L_x_151:
[----:B-1----:R1:W2:Y:S02]  /*81f0*/  SYNCS.PHASECHK.TRANS64.TRYWAIT P0, [R0+URZ], R2 ;  /* 0x00000002000075a7 */ /* 0x0022a400080011ff */
[----:B--2---:R-:W-:Y:S05]  /*8200*/  @!P0 NANOSLEEP.SYNCS 0x989680 ;  /* 0x009896800000895d */ /* 0x004fea0003900000 */
[----:B------:R-:W2:Y:S02]  /*8210*/  @!P0 SYNCS.PHASECHK.TRANS64 P0, [R0+URZ], R2 ;  /* 0x00000002000085a7 */ /* 0x000ea400080010ff */
[----:B--2---:R-:W-:Y:S05]  /*8220*/  @!P0 BRA `(.L_x_151) ;  /* 0xfffffffc00f08947 */ /* 0x004fea000383ffff */
[----:B------:R-:W-:Y:S05]  /*8230*/  BRA `(.L_x_152) ;  /* 0xffffffb400487947 */ /* 0x000fea000383ffff */
.L_x_53:
[----:B------:R-:W-:-:S07]  /*8240*/  MOV R0, UR5 ;  /* 0x0000000500007c02 */ /* 0x000fce0008000f00 */
.L_x_153:
[----:B-1----:R1:W2:Y:S02]  /*8250*/  SYNCS.PHASECHK.TRANS64.TRYWAIT P0, [R0+URZ], R2 ;  /* 0x00000002000075a7 */ /* 0x0022a400080011ff */
[----:B--2---:R-:W-:Y:S05]  /*8260*/  @!P0 NANOSLEEP.SYNCS 0x989680 ;  /* 0x009896800000895d */ /* 0x004fea0003900000 */
[----:B------:R-:W2:Y:S02]  /*8270*/  @!P0 SYNCS.PHASECHK.TRANS64 P0, [R0+URZ], R2 ;  /* 0x00000002000085a7 */ /* 0x000ea400080010ff */
[----:B--2---:R-:W-:Y:S05]  /*8280*/  @!P0 BRA `(.L_x_153) ;  /* 0xfffffffc00f08947 */ /* 0x004fea000383ffff */
[----:B------:R-:W-:Y:S05]  /*8290*/  BRA `(.L_x_154) ;  /* 0xffffffb400587947 */ /* 0x000fea000383ffff */
.L_x_54:
[----:B------:R-:W-:-:S07]  /*82a0*/  MOV R0, UR5 ;  /* 0x0000000500007c02 */ /* 0x000fce0008000f00 */
.L_x_155:
[----:B-1----:R1:W2:Y:S02]  /*82b0*/  SYNCS.PHASECHK.TRANS64.TRYWAIT P0, [R0+URZ], R2 ;  /* 0x00000002000075a7 */ /* 0x0022a400080011ff */
[----:B--2---:R-:W-:Y:S05]  /*82c0*/  @!P0 NANOSLEEP.SYNCS 0x989680 ;  /* 0x009896800000895d */ /* 0x004fea0003900000 */
[----:B------:R-:W2:Y:S02]  /*82d0*/  @!P0 SYNCS.PHASECHK.TRANS64 P0, [R0+URZ], R2 ;  /* 0x00000002000085a7 */ /* 0x000ea400080010ff */
[----:B--2---:R-:W-:Y:S05]  /*82e0*/  @!P0 BRA `(.L_x_155) ;  /* 0xfffffffc00f08947 */ /* 0x004fea000383ffff */
[----:B------:R-:W-:Y:S05]  /*82f0*/  BRA `(.L_x_156) ;  /* 0xffffffb400687947 */ /* 0x000fea000383ffff */
.L_x_55:
[----:B------:R-:W-:-:S07]  /*8300*/  MOV R0, UR5 ;  /* 0x0000000500007c02 */ /* 0x000fce0008000f00 */
.L_x_157:
[----:B-1----:R1:W2:Y:S02]  /*8310*/  SYNCS.PHASECHK.TRANS64.TRYWAIT P0, [R0+URZ], R2 ;  /* 0x00000002000075a7 */ /* 0x0022a400080011ff */
[----:B--2---:R-:W-:Y:S05]  /*8320*/  @!P0 NANOSLEEP.SYNCS 0x989680 ;  /* 0x009896800000895d */ /* 0x004fea0003900000 */
[----:B------:R-:W2:Y:S02]  /*8330*/  @!P0 SYNCS.PHASECHK.TRANS64 P0, [R0+URZ], R2 ;  /* 0x00000002000085a7 */ /* 0x000ea400080010ff */
[----:B--2---:R-:W-:Y:S05]  /*8340*/  @!P0 BRA `(.L_x_157) ;  /* 0xfffffffc00f08947 */ /* 0x004fea000383ffff */
[----:B------:R-:W-:Y:S05]  /*8350*/  BRA `(.L_x_158) ;  /* 0xffffffb400787947 */ /* 0x000fea000383ffff */
.L_x_56:
[----:B------:R-:W-:-:S07]  /*8360*/  MOV R0, UR5 ;  /* 0x0000000500007c02 */ /* 0x000fce0008000f00 */
.L_x_159:
[----:B-1----:R1:W2:Y:S02]  /*8370*/  SYNCS.PHASECHK.TRANS64.TRYWAIT P0, [R0+URZ], R2 ;  /* 0x00000002000075a7 */ /* 0x0022a400080011ff */
[----:B--2---:R-:W-:Y:S05]  /*8380*/  @!P0 NANOSLEEP.SYNCS 0x989680 ;  /* 0x009896800000895d */ /* 0x004fea0003900000 */
[----:B------:R-:W2:Y:S02]  /*8390*/  @!P0 SYNCS.PHASECHK.TRANS64 P0, [R0+URZ], R2 ;  /* 0x00000002000085a7 */ /* 0x000ea400080010ff */
[----:B--2---:R-:W-:Y:S05]  /*83a0*/  @!P0 BRA `(.L_x_159) ;  /* 0xfffffffc00f08947 */ /* 0x004fea000383ffff */
[----:B------:R-:W-:Y:S05]  /*83b0*/  BRA `(.L_x_160) ;  /* 0xffffffb400887947 */ /* 0x000fea000383ffff */
.L_x_57:
[----:B------:R-:W-:-:S07]  /*83c0*/  MOV R0, UR5 ;  /* 0x0000000500007c02 */ /* 0x000fce0008000f00 */
.L_x_161:
[----:B-1----:R1:W2:Y:S02]  /*83d0*/  SYNCS.PHASECHK.TRANS64.TRYWAIT P0, [R0+URZ], R2 ;  /* 0x00000002000075a7 */ /* 0x0022a400080011ff */
[----:B--2---:R-:W-:Y:S05]  /*83e0*/  @!P0 NANOSLEEP.SYNCS 0x989680 ;  /* 0x009896800000895d */ /* 0x004fea0003900000 */
[----:B------:R-:W2:Y:S02]  /*83f0*/  @!P0 SYNCS.PHASECHK.TRANS64 P0, [R0+URZ], R2 ;  /* 0x00000002000085a7 */ /* 0x000ea400080010ff */
[----:B--2---:R-:W-:Y:S05]  /*8400*/  @!P0 BRA `(.L_x_161) ;  /* 0xfffffffc00f08947 */ /* 0x004fea000383ffff */
[----:B------:R-:W-:Y:S05]  /*8410*/  BRA `(.L_x_162) ;  /* 0xffffffb400987947 */ /* 0x000fea000383ffff */
.L_x_58:
[----:B------:R-:W-:-:S07]  /*8420*/  MOV R0, UR5 ;  /* 0x0000000500007c02 */ /* 0x000fce0008000f00 */
.L_x_163:
[----:B-1----:R1:W2:Y:S02]  /*8430*/  SYNCS.PHASECHK.TRANS64.TRYWAIT P0, [R0+URZ], R2 ;  /* 0x00000002000075a7 */ /* 0x0022a400080011ff */
[----:B--2---:R-:W-:Y:S05]  /*8440*/  @!P0 NANOSLEEP.SYNCS 0x989680 ;  /* 0x009896800000895d */ /* 0x004fea0003900000 */
[----:B------:R-:W2:Y:S02]  /*8450*/  @!P0 SYNCS.PHASECHK.TRANS64 P0, [R0+URZ], R2 ;  /* 0x00000002000085a7 */ /* 0x000ea400080010ff */
[----:B--2---:R-:W-:Y:S05]  /*8460*/  @!P0 BRA `(.L_x_163) ;  /* 0xfffffffc00f08947 */ /* 0x004fea000383ffff */
[----:B------:R-:W-:Y:S05]  /*8470*/  BRA `(.L_x_164) ;  /* 0xffffffb400a87947 */ /* 0x000fea000383ffff */
.L_x_59:
[----:B------:R-:W-:-:S07]  /*8480*/  MOV R0, UR5 ;  /* 0x0000000500007c02 */ /* 0x000fce0008000f00 */
.L_x_165:
[----:B-1----:R1:W2:Y:S02]  /*8490*/  SYNCS.PHASECHK.TRANS64.TRYWAIT P0, [R0+URZ], R2 ;  /* 0x00000002000075a7 */ /* 0x0022a400080011ff */
[----:B--2---:R-:W-:Y:S05]  /*84a0*/  @!P0 NANOSLEEP.SYNCS 0x989680 ;  /* 0x009896800000895d */ /* 0x004fea0003900000 */
[----:B------:R-:W2:Y:S02]  /*84b0*/  @!P0 SYNCS.PHASECHK.TRANS64 P0, [R0+URZ], R2 ;  /* 0x00000002000085a7 */ /* 0x000ea400080010ff */
[----:B--2---:R-:W-:Y:S05]  /*84c0*/  @!P0 BRA `(.L_x_165) ;  /* 0xfffffffc00f08947 */ /* 0x004fea000383ffff */
[----:B------:R-:W-:Y:S05]  /*84d0*/  BRA `(.L_x_166) ;  /* 0xffffffb400b87947 */ /* 0x000fea000383ffff */
.L_x_62:
[----:B------:R-:W-:-:S07]  /*84e0*/  MOV R4, UR4 ;  /* 0x0000000400047c02 */ /* 0x000fce0008000f00 */
.L_x_167:
[----:B--2---:R2:W3:Y:S02]  /*84f0*/  SYNCS.PHASECHK.TRANS64.TRYWAIT P1, [R4+URZ+0x1d8], R6 ;  /* 0x0001d806040075a7 */ /* 0x0044e400080211ff */
[----:B---3--:R-:W-:Y:S05]  /*8500*/  @!P1 NANOSLEEP.SYNCS 0x989680 ;  /* 0x009896800000995d */ /* 0x008fea0003900000 */
[----:B------:R-:W3:Y:S02]  /*8510*/  @!P1 SYNCS.PHASECHK.TRANS64 P1, [R4+URZ+0x1d8], R6 ;  /* 0x0001d806040095a7 */ /* 0x000ee400080210ff */
[----:B---3--:R-:W-:Y:S05]  /*8520*/  @!P1 BRA `(.L_x_167) ;  /* 0xfffffffc00f09947 */ /* 0x008fea000383ffff */
[----:B------:R-:W-:Y:S05]  /*8530*/  BRA `(.L_x_168) ;  /* 0xffffffb800287947 */ /* 0x000fea000383ffff */
.L_x_63:
[----:B--2---:R-:W-:-:S07]  /*8540*/  MOV R4, UR4 ;  /* 0x0000000400047c02 */ /* 0x004fce0008000f00 */
.L_x_169:
[----:B--2---:R2:W3:Y:S02]  /*8550*/  SYNCS.PHASECHK.TRANS64.TRYWAIT P1, [R4+URZ+0x1d0], R5 ;  /* 0x0001d005040075a7 */ /* 0x0044e400080211ff */
[----:B---3--:R-:W-:Y:S05]  /*8560*/  @!P1 NANOSLEEP.SYNCS 0x989680 ;  /* 0x009896800000995d */ /* 0x008fea0003900000 */
[----:B------:R-:W3:Y:S02]  /*8570*/  @!P1 SYNCS.PHASECHK.TRANS64 P1, [R4+URZ+0x1d0], R5 ;  /* 0x0001d005040095a7 */ /* 0x000ee400080210ff */
[----:B---3--:R-:W-:Y:S05]  /*8580*/  @!P1 BRA `(.L_x_169) ;  /* 0xfffffffc00f09947 */ /* 0x008fea000383ffff */
[----:B------:R-:W-:Y:S05]  /*8590*/  BRA `(.L_x_170) ;  /* 0xffffffb800307947 */ /* 0x000fea000383ffff */
.L_x_71:
[----:B------:R-:W-:-:S07]  /*85a0*/  MOV R0, UR18 ;  /* 0x0000001200007c02 */ /* 0x000fce0008000f00 */
.L_x_171:
[----:B-1----:R1:W2:Y:S02]  /*85b0*/  SYNCS.PHASECHK.TRANS64.TRYWAIT P0, [R0+URZ+0x1d0], R4 ;  /* 0x0001d004000075a7 */ /* 0x0022a400080011ff */
[----:B--2---:R-:W-:Y:S05]  /*85c0*/  @!P0 NANOSLEEP.SYNCS 0x989680 ;  /* 0x009896800000895d */ /* 0x004fea0003900000 */
[----:B------:R-:W2:Y:S02]  /*85d0*/  @!P0 SYNCS.PHASECHK.TRANS64 P0, [R0+URZ+0x1d0], R4 ;  /* 0x0001d004000085a7 */ /* 0x000ea400080010ff */
[----:B--2---:R-:W-:Y:S05]  /*85e0*/  @!P0 BRA `(.L_x_171) ;  /* 0xfffffffc00f08947 */ /* 0x004fea000383ffff */
[----:B------:R-:W-:Y:S05]  /*85f0*/  BRA `(.L_x_172) ;  /* 0xffffffbc00a87947 */ /* 0x000fea000383ffff */
.L_x_72:
[----:B------:R-:W-:-:S07]  /*8600*/  MOV R4, UR22 ;  /* 0x0000001600047c02 */ /* 0x000fce0008000f00 */
.L_x_173:
[----:B-1----:R1:W2:Y:S02]  /*8610*/  SYNCS.PHASECHK.TRANS64.TRYWAIT P0, [R4+URZ+0x1f0], R0 ;  /* 0x0001f000040075a7 */ /* 0x0022a400080011ff */
[----:B--2---:R-:W-:Y:S05]  /*8620*/  @!P0 NANOSLEEP.SYNCS 0x989680 ;  /* 0x009896800000895d */ /* 0x004fea0003900000 */
[----:B------:R-:W2:Y:S02]  /*8630*/  @!P0 SYNCS.PHASECHK.TRANS64 P0, [R4+URZ+0x1f0], R0 ;  /* 0x0001f000040085a7 */ /* 0x000ea400080010ff */
[----:B--2---:R-:W-:Y:S05]  /*8640*/  @!P0 BRA `(.L_x_173) ;  /* 0xfffffffc00f08947 */ /* 0x004fea000383ffff */
[----:B------:R-:W-:Y:S05]  /*8650*/  BRA `(.L_x_174) ;  /* 0xffffffbc00c47947 */ /* 0x000fea000383ffff */
.L_x_75:
[----:B-1----:R-:W-:Y:S07]  /*8660*/  MOV R0, UR16 ;  /* 0x0000001000007c02 */ /* 0x002fee0008000f00 */
.L_x_175:
[----:B-1----:R1:W2:Y:S02]  /*8670*/  SYNCS.PHASECHK.TRANS64.TRYWAIT P0, [R0+URZ], R5 ;  /* 0x00000005000075a7 */ /* 0x0022a400080011ff */
[----:B--2---:R-:W-:Y:S05]  /*8680*/  @!P0 NANOSLEEP.SYNCS 0x989680 ;  /* 0x009896800000895d */ /* 0x004fea0003900000 */
[----:B------:R-:W2:Y:S02]  /*8690*/  @!P0 SYNCS.PHASECHK.TRANS64 P0, [R0+URZ], R5 ;  /* 0x00000005000085a7 */ /* 0x000ea400080010ff */
[----:B--2---:R-:W-:Y:S05]  /*86a0*/  @!P0 BRA `(.L_x_175) ;  /* 0xfffffffc00f08947 */ /* 0x004fea000383ffff */
[----:B------:R-:W-:Y:S05]  /*86b0*/  BRA `(.L_x_74) ;  /* 0xffffffbc00e87947 */ /* 0x000fea000383ffff */
.L_x_78:
[----:B------:R-:W-:-:S07]  /*86c0*/  MOV R0, UR4 ;  /* 0x0000000400007c02 */ /* 0x000fce0008000f00 */
.L_x_176:
[----:B-1----:R1:W3:Y:S02]  /*86d0*/  SYNCS.PHASECHK.TRANS64.TRYWAIT P0, [R0+URZ], R2 ;  /* 0x00000002000075a7 */ /* 0x0022e400080011ff */
[----:B---3--:R-:W-:Y:S05]  /*86e0*/  @!P0 NANOSLEEP.SYNCS 0x989680 ;  /* 0x009896800000895d */ /* 0x008fea0003900000 */
[----:B------:R-:W3:Y:S02]  /*86f0*/  @!P0 SYNCS.PHASECHK.TRANS64 P0, [R0+URZ], R2 ;  /* 0x00000002000085a7 */ /* 0x000ee400080010ff */
[----:B---3--:R-:W-:Y:S05]  /*8700*/  @!P0 BRA `(.L_x_176) ;  /* 0xfffffffc00f08947 */ /* 0x008fea000383ffff */
[----:B------:R-:W-:Y:S05]  /*8710*/  BRA `(.L_x_177) ;  /* 0xffffffc000b47947 */ /* 0x000fea000383ffff */
.L_x_79:
[----:B------:R-:W-:-:S07]  /*8720*/  MOV R0, UR4 ;  /* 0x0000000400007c02 */ /* 0x000fce0008000f00 */
.L_x_178:
[----:B-1----:R1:W2:Y:S02]  /*8730*/  SYNCS.PHASECHK.TRANS64.TRYWAIT P0, [R0+URZ], R2 ;  /* 0x00000002000075a7 */ /* 0x0022a400080011ff */
[----:B--2---:R-:W-:Y:S05]  /*8740*/  @!P0 NANOSLEEP.SYNCS 0x989680 ;  /* 0x009896800000895d */ /* 0x004fea0003900000 */
[----:B------:R-:W2:Y:S02]  /*8750*/  @!P0 SYNCS.PHASECHK.TRANS64 P0, [R0+URZ], R2 ;  /* 0x00000002000085a7 */ /* 0x000ea400080010ff */
[----:B--2---:R-:W-:Y:S05]  /*8760*/  @!P0 BRA `(.L_x_178) ;  /* 0xfffffffc00f08947 */ /* 0x004fea000383ffff */
[----:B------:R-:W-:Y:S05]  /*8770*/  BRA `(.L_x_179) ;  /* 0xffffffc000c07947 */ /* 0x000fea000383ffff */
.L_x_84:
[----:B------:R-:W-:Y:S07]  /*8780*/  MOV R0, UR28 ;  /* 0x0000001c00007c02 */ /* 0x000fee0008000f00 */
.L_x_180:
[----:B--2---:R2:W3:Y:S02]  /*8790*/  SYNCS.PHASECHK.TRANS64.TRYWAIT P0, [R0+URZ+0x1d0], R3 ;  /* 0x0001d003000075a7 */ /* 0x0044e400080011ff */
[----:B---3--:R-:W-:Y:S05]  /*87a0*/  @!P0 NANOSLEEP.SYNCS 0x989680 ;  /* 0x009896800000895d */ /* 0x008fea0003900000 */
[----:B------:R-:W3:Y:S02]  /*87b0*/  @!P0 SYNCS.PHASECHK.TRANS64 P0, [R0+URZ+0x1d0], R3 ;  /* 0x0001d003000085a7 */ /* 0x000ee400080010ff */
[----:B---3--:R-:W-:Y:S05]  /*87c0*/  @!P0 BRA `(.L_x_180) ;  /* 0xfffffffc00f08947 */ /* 0x008fea000383ffff */
[----:B------:R-:W-:Y:S05]  /*87d0*/  BRA `(.L_x_181) ;  /* 0xffffffc400e87947 */ /* 0x000fea000383ffff */
.L_x_87:
[----:B------:R-:W-:Y:S07]  /*87e0*/  MOV R0, UR28 ;  /* 0x0000001c00007c02 */ /* 0x000fee0008000f00 */
.L_x_182:
[----:B--2---:R2:W3:Y:S02]  /*87f0*/  SYNCS.PHASECHK.TRANS64.TRYWAIT P3, [R0+URZ+0x1c8], R12 ;  /* 0x0001c80c000075a7 */ /* 0x0044e400080611ff */
[----:B---3--:R-:W-:Y:S05]  /*8800*/  @!P3 NANOSLEEP.SYNCS 0x989680 ;  /* 0x009896800000b95d */ /* 0x008fea0003900000 */
[----:B------:R-:W3:Y:S02]  /*8810*/  @!P3 SYNCS.PHASECHK.TRANS64 P3, [R0+URZ+0x1c8], R12 ;  /* 0x0001c80c0000b5a7 */ /* 0x000ee400080610ff */
[----:B---3--:R-:W-:Y:S05]  /*8820*/  @!P3 BRA `(.L_x_182) ;  /* 0xfffffffc00f0b947 */ /* 0x008fea000383ffff */
[----:B------:R-:W-:Y:S05]  /*8830*/  BRA `(.L_x_86) ;  /* 0xffffffcc00447947 */ /* 0x000fea000383ffff */
.L_x_90:
[----:B--2---:R-:W-:Y:S07]  /*8840*/  MOV R0, UR28 ;  /* 0x0000001c00007c02 */ /* 0x004fee0008000f00 */
.L_x_183:
[----:B--2---:R2:W3:Y:S02]  /*8850*/  SYNCS.PHASECHK.TRANS64.TRYWAIT P0, [R0+URZ+0x1b8], R3 ;  /* 0x0001b803000075a7 */ /* 0x0044e400080011ff */
[----:B---3--:R-:W-:Y:S05]  /*8860*/  @!P0 NANOSLEEP.SYNCS 0x989680 ;  /* 0x009896800000895d */ /* 0x008fea0003900000 */
[----:B------:R-:W3:Y:S02]  /*8870*/  @!P0 SYNCS.PHASECHK.TRANS64 P0, [R0+URZ+0x1b8], R3 ;  /* 0x0001b803000085a7 */ /* 0x000ee400080010ff */
[----:B---3--:R-:W-:Y:S05]  /*8880*/  @!P0 BRA `(.L_x_183) ;  /* 0xfffffffc00f08947 */ /* 0x008fea000383ffff */
[----:B------:R-:W-:Y:S05]  /*8890*/  BRA `(.L_x_184) ;  /* 0xffffffcc00907947 */ /* 0x000fea000383ffff */
.L_x_93:
[----:B------:R-:W-:Y:S07]  /*88a0*/  MOV R0, UR43 ;  /* 0x0000002b00007c02 */ /* 0x000fee0008000f00 */
.L_x_185:
[----:B-1----:R1:W2:Y:S02]  /*88b0*/  SYNCS.PHASECHK.TRANS64.TRYWAIT P0, [R0+URZ+0x1d0], R2 ;  /* 0x0001d002000075a7 */ /* 0x0022a400080011ff */
[----:B--2---:R-:W-:Y:S05]  /*88c0*/  @!P0 NANOSLEEP.SYNCS 0x989680 ;  /* 0x009896800000895d */ /* 0x004fea0003900000 */
[----:B------:R-:W2:Y:S02]  /*88d0*/  @!P0 SYNCS.PHASECHK.TRANS64 P0, [R0+URZ+0x1d0], R2 ;  /* 0x0001d002000085a7 */ /* 0x000ea400080010ff */
[----:B--2---:R-:W-:Y:S05]  /*88e0*/  @!P0 BRA `(.L_x_185) ;  /* 0xfffffffc00f08947 */ /* 0x004fea000383ffff */
[----:B------:R-:W-:Y:S05]  /*88f0*/  BRA `(.L_x_186) ;  /* 0xffffffd400347947 */ /* 0x000fea000383ffff */
.L_x_104:
[----:B-1----:R-:W-:Y:S04]  /*8900*/  MOV R3, UR43 ;  /* 0x0000002b00037c02 */ /* 0x002fe80008000f00 */
[----:B------:R1:W2:Y:S03]  /*8910*/  SYNCS.PHASECHK.TRANS64.TRYWAIT P1, [R3+URZ+0x1b0], R4 ;  /* 0x0001b004030075a7 */ /* 0x0002a600080211ff */
[----:B--2---:R-:W-:Y:S05]  /*8920*/  @!P1 NANOSLEEP.SYNCS 0x989680 ;  /* 0x009896800000995d */ /* 0x004fea0003900000 */
[----:B------:R-:W2:Y:S02]  /*8930*/  @!P1 SYNCS.PHASECHK.TRANS64 P1, [R3+URZ+0x1b0], R4 ;  /* 0x0001b004030095a7 */ /* 0x000ea400080210ff */
[----:B--2---:R-:W-:Y:S05]  /*8940*/  @!P1 BRA `(.L_x_104) ;  /* 0xfffffffc00ec9947 */ /* 0x004fea000383ffff */
[----:B------:R-:W-:Y:S05]  /*8950*/  BRA `(.L_x_103) ;  /* 0xffffffe000707947 */ /* 0x000fea000383ffff */
.L_x_106:
[----:B-1----:R1:W2:Y:S02]  /*8960*/  SYNCS.PHASECHK.TRANS64.TRYWAIT P1, [R22+URZ+0x1e0], R0 ;  /* 0x0001e000160075a7 */ /* 0x0022a400080211ff */
[----:B--2---:R-:W-:Y:S05]  /*8970*/  @!P1 NANOSLEEP.SYNCS 0x989680 ;  /* 0x009896800000995d */ /* 0x004fea0003900000 */
[----:B------:R-:W2:Y:S02]  /*8980*/  @!P1 SYNCS.PHASECHK.TRANS64 P1, [R22+URZ+0x1e0], R0 ;  /* 0x0001e000160095a7 */ /* 0x000ea400080210ff */
[----:B--2---:R-:W-:Y:S05]  /*8990*/  @!P1 BRA `(.L_x_106) ;  /* 0xfffffffc00f09947 */ /* 0x004fea000383ffff */
[----:B------:R-:W-:Y:S05]  /*89a0*/  BRA `(.L_x_105) ;  /* 0xffffffe000b07947 */ /* 0x000fea000383ffff */
        .weak           $__internal_0_$__cuda_sm10x_tcgen05_guardrail_trap_col_being_dealloced_not_returned_by_alloc
        .type           $__internal_0_$__cuda_sm10x_tcgen05_guardrail_trap_col_being_dealloced_not_returned_by_alloc,@function
        .size           $__internal_0_$__cuda_sm10x_tcgen05_guardrail_trap_col_being_dealloced_not_returned_by_alloc,($__internal_1_$__cuda_sm10x_tcgen05_guardrail_trap_phase_invalid_during_alloc - $__internal_0_$__cuda_sm10x_tcgen05_guardrail_trap_col_being_dealloced_not_returned_by_alloc)
$__internal_0_$__cuda_sm10x_tcgen05_guardrail_trap_col_being_dealloced_not_returned_by_alloc:
[----:B------:R-:W-:Y:S05]  /*89b0*/  BPT.TRAP 0x1 ;  /* 0x000000040000795c */ /* 0x000fea0000300000 */
[----:B------:R-:W-:-:S04]  /*89c0*/  HFMA2 R3, -RZ, RZ, 0, 0 ;  /* 0x00000000ff037431 */ /* 0x000fc800000001ff */
[----:B------:R-:W-:Y:S05]  /*89d0*/  RET.REL.NODEC R2 `(_ZN7cutlass13device_kernelINS_4conv6kernel13ConvUniversalINS1_16ConvProblemShapeILNS1_8OperatorE1ELi3EEENS1_10collective14CollectiveConvINS1_47MainloopSm100TmaUmmaWarpSpecializedImplicitGemmILS5_1ELi27ELi3ELi1ELi2EN4cute5tupleIJNSA_1CILi1EEESD_SD_EEEEENSB_IJNSC_ILi64EEESG_NSB_IJSG_EEEEEENS_12float_e4m3_tESJ_NSA_8TiledMMAINSA_8MMA_AtomIJNSA_10MMA_TraitsINSA_19SM100_MMA_F8F6F4_SSEJSJ_SJ_fSG_SG_NSA_17integral_constantINSA_4UMMA5MajorELSQ_0EEENSO_ISQ_LSQ_1EEENSO_INSP_7ScaleInELST_0EEESU_EEEEEENSA_6LayoutISE_NSB_IJNSC_ILi0EEESY_SY_EEEEENSB_IJNSA_10UnderscoreES11_S11_EEEEENS7_6detail27Sm100ImplicitGemmTileTraitsINSA_20SM90_TMA_LOAD_IM2COLENSA_14ComposedLayoutINSA_7SwizzleILi2ELi4ELi3EEENSA_18smem_ptr_flag_bitsILi8EEENSX_INSB_IJNSC_ILi8EEESG_EEENSB_IJSG_SD_EEEEEEEvEENS15_INSA_13SM90_TMA_LOADENS17_IS19_S1B_NSX_INSB_IJSG_S1C_EEENSB_IJSD_SG_EEEEEEEvEEEENS_8epilogue10collective18CollectiveEpilogueINS1P_23Sm100TmaWarpSpecializedILi1ELi1ELi32ELb0ELb0EEEJSI_NSB_IJNSX_ISG_SD_EES1U_EEESJ_NSB_IJNSB_IJllllEEESD_SY_EEESJ_S1X_NS1P_6fusion15FusionCallbacksIS1T_NS1Y_17LinearCombinationISJ_fSJ_fLNS_15FloatRoundStyleE2EEESI_S1V_JEEENSA_5SM1004TMEM4LOAD26SM100_TMEM_LOAD_16dp32b32xES16_S1G_NSA_39AutoVectorizingCopyWithAssumedAlignmentILi128EEENSA_21SM90_TMA_STORE_IM2COLES1G_S29_S29_EEEvvEEEEvNT_6ParamsE) ;  /* 0xffffff7402887950 */ /* 0x000fea0003c3ffff */
        .weak           $__internal_1_$__cuda_sm10x_tcgen05_guardrail_trap_phase_invalid_during_alloc
        .type           $__internal_1_$__cuda_sm10x_tcgen05_guardrail_trap_phase_invalid_during_alloc,@function
        .size           $__internal_1_$__cuda_sm10x_tcgen05_guardrail_trap_phase_invalid_during_alloc,($__internal_2_$__cuda_sm10x_tcgen05_guardrail_trap_unallocated_columns_being_dealloced - $__internal_1_$__cuda_sm10x_tcgen05_guardrail_trap_phase_invalid_during_alloc)
$__internal_1_$__cuda_sm10x_tcgen05_guardrail_trap_phase_invalid_during_alloc:
[----:B------:R-:W-:Y:S05]  /*89e0*/  BPT.TRAP 0x1 ;  /* 0x000000040000795c */ /* 0x000fea0000300000 */
[----:B------:R-:W-:-:S04]  /*89f0*/  MOV R3, 0x0 ;  /* 0x0000000000037802 */ /* 0x000fc80000000f00 */
[----:B------:R-:W-:Y:S05]  /*8a00*/  RET.REL.NODEC R2 `(_ZN7cutlass13device_kernelINS_4conv6kernel13ConvUniversalINS1_16ConvProblemShapeILNS1_8OperatorE1ELi3EEENS1_10collective14CollectiveConvINS1_47MainloopSm100TmaUmmaWarpSpecializedImplicitGemmILS5_1ELi27ELi3ELi1ELi2EN4cute5tupleIJNSA_1CILi1EEESD_SD_EEEEENSB_IJNSC_ILi64EEESG_NSB_IJSG_EEEEEENS_12float_e4m3_tESJ_NSA_8TiledMMAINSA_8MMA_AtomIJNSA_10MMA_TraitsINSA_19SM100_MMA_F8F6F4_SSEJSJ_SJ_fSG_SG_NSA_17integral_constantINSA_4UMMA5MajorELSQ_0EEENSO_ISQ_LSQ_1EEENSO_INSP_7ScaleInELST_0EEESU_EEEEEENSA_6LayoutISE_NSB_IJNSC_ILi0EEESY_SY_EEEEENSB_IJNSA_10UnderscoreES11_S11_EEEEENS7_6detail27Sm100ImplicitGemmTileTraitsINSA_20SM90_TMA_LOAD_IM2COLENSA_14ComposedLayoutINSA_7SwizzleILi2ELi4ELi3EEENSA_18smem_ptr_flag_bitsILi8EEENSX_INSB_IJNSC_ILi8EEESG_EEENSB_IJSG_SD_EEEEEEEvEENS15_INSA_13SM90_TMA_LOADENS17_IS19_S1B_NSX_INSB_IJSG_S1C_EEENSB_IJSD_SG_EEEEEEEvEEEENS_8epilogue10collective18CollectiveEpilogueINS1P_23Sm100TmaWarpSpecializedILi1ELi1ELi32ELb0ELb0EEEJSI_NSB_IJNSX_ISG_SD_EES1U_EEESJ_NSB_IJNSB_IJllllEEESD_SY_EEESJ_S1X_NS1P_6fusion15FusionCallbacksIS1T_NS1Y_17LinearCombinationISJ_fSJ_fLNS_15FloatRoundStyleE2EEESI_S1V_JEEENSA_5SM1004TMEM4LOAD26SM100_TMEM_LOAD_16dp32b32xES16_S1G_NSA_39AutoVectorizingCopyWithAssumedAlignmentILi128EEENSA_21SM90_TMA_STORE_IM2COLES1G_S29_S29_EEEvvEEEEvNT_6ParamsE) ;  /* 0xffffff74027c7950 */ /* 0x000fea0003c3ffff */
        .weak           $__internal_2_$__cuda_sm10x_tcgen05_guardrail_trap_unallocated_columns_being_dealloced
        .type           $__internal_2_$__cuda_sm10x_tcgen05_guardrail_trap_unallocated_columns_being_dealloced,@function
        .size           $__internal_2_$__cuda_sm10x_tcgen05_guardrail_trap_unallocated_columns_being_dealloced,(.L_x_188 - $__internal_2_$__cuda_sm10x_tcgen05_guardrail_trap_unallocated_columns_being_dealloced)
$__internal_2_$__cuda_sm10x_tcgen05_guardrail_trap_unallocated_columns_being_dealloced:
[----:B------:R-:W-:Y:S05]  /*8a10*/  BPT.TRAP 0x1 ;  /* 0x000000040000795c */ /* 0x000fea0000300000 */
[----:B------:R-:W-:-:S04]  /*8a20*/  HFMA2 R3, -RZ, RZ, 0, 0 ;  /* 0x00000000ff037431 */ /* 0x000fc800000001ff */
[----:B------:R-:W-:Y:S05]  /*8a30*/  RET.REL.NODEC R2 `(_ZN7cutlass13device_kernelINS_4conv6kernel13ConvUniversalINS1_16ConvProblemShapeILNS1_8OperatorE1ELi3EEENS1_10collective14CollectiveConvINS1_47MainloopSm100TmaUmmaWarpSpecializedImplicitGemmILS5_1ELi27ELi3ELi1ELi2EN4cute5tupleIJNSA_1CILi1EEESD_SD_EEEEENSB_IJNSC_ILi64EEESG_NSB_IJSG_EEEEEENS_12float_e4m3_tESJ_NSA_8TiledMMAINSA_8MMA_AtomIJNSA_10MMA_TraitsINSA_19SM100_MMA_F8F6F4_SSEJSJ_SJ_fSG_SG_NSA_17integral_constantINSA_4UMMA5MajorELSQ_0EEENSO_ISQ_LSQ_1EEENSO_INSP_7ScaleInELST_0EEESU_EEEEEENSA_6LayoutISE_NSB_IJNSC_ILi0EEESY_SY_EEEEENSB_IJNSA_10UnderscoreES11_S11_EEEEENS7_6detail27Sm100ImplicitGemmTileTraitsINSA_20SM90_TMA_LOAD_IM2COLENSA_14ComposedLayoutINSA_7SwizzleILi2ELi4ELi3EEENSA_18smem_ptr_flag_bitsILi8EEENSX_INSB_IJNSC_ILi8EEESG_EEENSB_IJSG_SD_EEEEEEEvEENS15_INSA_13SM90_TMA_LOADENS17_IS19_S1B_NSX_INSB_IJSG_S1C_EEENSB_IJSD_SG_EEEEEEEvEEEENS_8epilogue10collective18CollectiveEpilogueINS1P_23Sm100TmaWarpSpecializedILi1ELi1ELi32ELb0ELb0EEEJSI_NSB_IJNSX_ISG_SD_EES1U_EEESJ_NSB_IJNSB_IJllllEEESD_SY_EEESJ_S1X_NS1P_6fusion15FusionCallbacksIS1T_NS1Y_17LinearCombinationISJ_fSJ_fLNS_15FloatRoundStyleE2EEESI_S1V_JEEENSA_5SM1004TMEM4LOAD26SM100_TMEM_LOAD_16dp32b32xES16_S1G_NSA_39AutoVectorizingCopyWithAssumedAlignmentILi128EEENSA_21SM90_TMA_STORE_IM2COLES1G_S29_S29_EEEvvEEEEvNT_6ParamsE) ;  /* 0xffffff7402707950 */ /* 0x000fea0003c3ffff */
.L_x_187:
[----:B------:R-:W-:-:S00]  /*8a40*/  BRA `(.L_x_187) ;  /* 0xfffffffc00fc7947 */ /* 0x000fc0000383ffff */
[----:B------:R-:W-:-:S00]  /*8a50*/  NOP ;  /* 0x0000000000007918 */ /* 0x000fc00000000000 */
        /* <DEDUP_REMOVED lines=10> */
.L_x_188:


//--------------------- .nv.global.init           --------------------------
	.section	.nv.global.init,"aw",@progbits
.nv.global.init:
	.type		$str$29,@object
	.size		$str$29,($str$30 - $str$29)
$str$29:
        /*0000*/ 	.byte	0x28, 0x61, 0x64, 0x64, 0x72, 0x65, 0x73, 0x73, 0x20, 0x26, 0x20, 0x6d, 0x61, 0x73, 0x6b, 0x29
        /*0010*/ 	.byte	0x20, 0x3d, 0x3d, 0x20, 0x30, 0x00
	.type		$str$30,@object
	.size		$str$30,($str$28 - $str$30)
$str$30:
        /*0016*/ 	.byte	0x2f, 0x74, 0x6d, 0x70, 0x2f, 0x63, 0x75, 0x74, 0x6c, 0x61, 0x73, 0x73, 0x5f, 0x73, 0x77, 0x65
        /*0026*/ 	.byte	0x65, 0x70, 0x5f, 0x73, 0x72, 0x63, 0x2f, 0x69, 0x6e, 0x63, 0x6c, 0x75, 0x64, 0x65, 0x2f, 0x63
        /*0036*/ 	.byte	0x75, 0x74, 0x65, 0x2f, 0x70, 0x6f, 0x69, 0x6e, 0x74, 0x65, 0x72, 0x5f, 0x66, 0x6c, 0x61, 0x67
        /*0046*/ 	.byte	0x67, 0x65, 0x64, 0x2e, 0x68, 0x70, 0x70, 0x00
	.type		$str$28,@object
	.size		$str$28,($str$27 - $str$28)
$str$28:
        /*004e*/ 	.byte	0x2f, 0x74, 0x6d, 0x70, 0x2f, 0x63, 0x75, 0x74, 0x6c, 0x61, 0x73, 0x73, 0x5f, 0x73, 0x77, 0x65
        /*005e*/ 	.byte	0x65, 0x70, 0x5f, 0x73, 0x72, 0x63, 0x2f, 0x69, 0x6e, 0x63, 0x6c, 0x75, 0x64, 0x65, 0x2f, 0x63
        /*006e*/ 	.byte	0x75, 0x74, 0x65, 0x2f, 0x61, 0x74, 0x6f, 0x6d, 0x2f, 0x63, 0x6f, 0x70, 0x79, 0x5f, 0x74, 0x72
        /*007e*/ 	.byte	0x61, 0x69, 0x74, 0x73, 0x5f, 0x73, 0x6d, 0x31, 0x30, 0x30, 0x2e, 0x68, 0x70, 0x70, 0x00
	.type		$str$27,@object
	.size		$str$27,(__unnamed_1 - $str$27)
$str$27:
        /*008d*/ 	.byte	0x28, 0x28, 0x75, 0x69, 0x6e, 0x74, 0x33, 0x32, 0x5f, 0x74, 0x28, 0x74, 0x68, 0x72, 0x65, 0x61
        /*009d*/ 	.byte	0x64, 0x49, 0x64, 0x78, 0x2e, 0x78, 0x29, 0x20, 0x2f, 0x20, 0x33, 0x32, 0x29, 0x20, 0x25, 0x20
        /*00ad*/ 	.byte	0x34, 0x29, 0x20, 0x3d, 0x3d, 0x20, 0x28, 0x28, 0x28, 0x74, 0x6d, 0x65, 0x6d, 0x5f, 0x61, 0x64
        /*00bd*/ 	.byte	0x64, 0x72, 0x20, 0x3e, 0x3e, 0x20, 0x31, 0x36, 0x29, 0x20, 0x2f, 0x20, 0x33, 0x32, 0x29, 0x20
        /*00cd*/ 	.byte	0x25, 0x20, 0x34, 0x29, 0x00
	.type		__unnamed_1,@object
	.size		__unnamed_1,(__unnamed_2 - __unnamed_1)
__unnamed_1:
        /*00d2*/ 	.byte	0x61, 0x75, 0x74, 0x6f, 0x20, 0x63, 0x75, 0x74, 0x65, 0x3a, 0x3a, 0x61, 0x73, 0x5f, 0x70, 0x6f
        /* <DEDUP_REMOVED lines=24> */
        /*0262*/ 	.byte	0x3c, 0x34, 0x30, 0x39, 0x36, 0x3e, 0x3e, 0x3e, 0x3e, 0x5d, 0x00
	.type		__unnamed_2,@object
	.size		__unnamed_2,(.L_2 - __unnamed_2)
__unnamed_2:
        /* <DEDUP_REMOVED lines=40> */
        /*04ed*/ 	.byte	0x74, 0x65, 0x3a, 0x3a, 0x43, 0x3c, 0x30, 0x3e, 0x3e, 0x3e, 0x3e, 0x5d, 0x00
.L_2:


//--------------------- .nv.shared._ZN7cutlass13device_kernelINS_4conv6kernel13ConvUniversalINS1_16ConvProblemShapeILNS1_8OperatorE1ELi3EEENS1_10collective14CollectiveConvINS1_47MainloopSm100TmaUmmaWarpSpecializedImplicitGemmILS5_1ELi27ELi3ELi1ELi2EN4cute5tupleIJNSA_1CILi1EEESD_SD_EEEEENSB_IJNSC_ILi64EEESG_NSB_IJSG_EEEEEENS_12float_e4m3_tESJ_NSA_8TiledMMAINSA_8MMA_AtomIJNSA_10MMA_TraitsINSA_19SM100_MMA_F8F6F4_SSEJSJ_SJ_fSG_SG_NSA_17integral_constantINSA_4UMMA5MajorELSQ_0EEENSO_ISQ_LSQ_1EEENSO_INSP_7ScaleInELST_0EEESU_EEEEEENSA_6LayoutISE_NSB_IJNSC_ILi0EEESY_SY_EEEEENSB_IJNSA_10UnderscoreES11_S11_EEEEENS7_6detail27Sm100ImplicitGemmTileTraitsINSA_20SM90_TMA_LOAD_IM2COLENSA_14ComposedLayoutINSA_7SwizzleILi2ELi4ELi3EEENSA_18smem_ptr_flag_bitsILi8EEENSX_INSB_IJNSC_ILi8EEESG_EEENSB_IJSG_SD_EEEEEEEvEENS15_INSA_13SM90_TMA_LOADENS17_IS19_S1B_NSX_INSB_IJSG_S1C_EEENSB_IJSD_SG_EEEEEEEvEEEENS_8epilogue10collective18CollectiveEpilogueINS1P_23Sm100TmaWarpSpecializedILi1ELi1ELi32ELb0ELb0EEEJSI_NSB_IJNSX_ISG_SD_EES1U_EEESJ_NSB_IJNSB_IJllllEEESD_SY_EEESJ_S1X_NS1P_6fusion15FusionCallbacksIS1T_NS1Y_17LinearCombinationISJ_fSJ_fLNS_15FloatRoundStyleE2EEESI_S1V_JEEENSA_5SM1004TMEM4LOAD26SM100_TMEM_LOAD_16dp32b32xES16_S1G_NSA_39AutoVectorizingCopyWithAssumedAlignmentILi128EEENSA_21SM90_TMA_STORE_IM2COLES1G_S29_S29_EEEvvEEEEvNT_6ParamsE --------------------------
	.section	.nv.shared._ZN7cutlass13device_kernelINS_4conv6kernel13ConvUniversalINS1_16ConvProblemShapeILNS1_8OperatorE1ELi3EEENS1_10collective14CollectiveConvINS1_47MainloopSm100TmaUmmaWarpSpecializedImplicitGemmILS5_1ELi27ELi3ELi1ELi2EN4cute5tupleIJNSA_1CILi1EEESD_SD_EEEEENSB_IJNSC_ILi64EEESG_NSB_IJSG_EEEEEENS_12float_e4m3_tESJ_NSA_8TiledMMAINSA_8MMA_AtomIJNSA_10MMA_TraitsINSA_19SM100_MMA_F8F6F4_SSEJSJ_SJ_fSG_SG_NSA_17integral_constantINSA_4UMMA5MajorELSQ_0EEENSO_ISQ_LSQ_1EEENSO_INSP_7ScaleInELST_0EEESU_EEEEEENSA_6LayoutISE_NSB_IJNSC_ILi0EEESY_SY_EEEEENSB_IJNSA_10UnderscoreES11_S11_EEEEENS7_6detail27Sm100ImplicitGemmTileTraitsINSA_20SM90_TMA_LOAD_IM2COLENSA_14ComposedLayoutINSA_7SwizzleILi2ELi4ELi3EEENSA_18smem_ptr_flag_bitsILi8EEENSX_INSB_IJNSC_ILi8EEESG_EEENSB_IJSG_SD_EEEEEEEvEENS15_INSA_13SM90_TMA_LOADENS17_IS19_S1B_NSX_INSB_IJSG_S1C_EEENSB_IJSD_SG_EEEEEEEvEEEENS_8epilogue10collective18CollectiveEpilogueINS1P_23Sm100TmaWarpSpecializedILi1ELi1ELi32ELb0ELb0EEEJSI_NSB_IJNSX_ISG_SD_EES1U_EEESJ_NSB_IJNSB_IJllllEEESD_SY_EEESJ_S1X_NS1P_6fusion15FusionCallbacksIS1T_NS1Y_17LinearCombinationISJ_fSJ_fLNS_15FloatRoundStyleE2EEESI_S1V_JEEENSA_5SM1004TMEM4LOAD26SM100_TMEM_LOAD_16dp32b32xES16_S1G_NSA_39AutoVectorizingCopyWithAssumedAlignmentILi128EEENSA_21SM90_TMA_STORE_IM2COLES1G_S29_S29_EEEvvEEEEvNT_6ParamsE,"aw",@nobits
	.sectionflags	@""
	.align	16
	.zero		1024


//--------------------- .nv.shared.reserved.0     --------------------------
	.section	.nv.shared.reserved.0,"aw",@nobits
	.weak		__nv_reservedSMEM_offset_0_alias
	.size		__nv_reservedSMEM_offset_0_alias, 0, 64
	.other		__nv_reservedSMEM_offset_0_alias,@"STO_CUDA_RESERVED_SHARED STV_DEFAULT"
__nv_reservedSMEM_offset_0_alias:
	.zero		0
.nv.shared.reserved.0:
	.zero		64
	.weak		__nv_reservedSMEM_tcgen05_partition
	.type		__nv_reservedSMEM_tcgen05_partition,@object
	.size		__nv_reservedSMEM_tcgen05_partition,(.L_0 - __nv_reservedSMEM_tcgen05_partition)
__nv_reservedSMEM_tcgen05_partition:
	.zero		32
.L_0:


//--------------------- .nv.global                --------------------------
	.section	.nv.global,"aw",@nobits
.nv.global:
	.type		_ZN39_INTERNAL_d93afc17_4_k_cu_7513e877_31084cute1_E,@object
	.size		_ZN39_INTERNAL_d93afc17_4_k_cu_7513e877_31084cute1_E,(_ZN39_INTERNAL_d93afc17_4_k_cu_7513e877_31084cuda3std3__45__cpo6cbeginE - _ZN39_INTERNAL_d93afc17_4_k_cu_7513e877_31084cute1_E)
_ZN39_INTERNAL_d93afc17_4_k_cu_7513e877_31084cute1_E:
	.zero		1
	.type		_ZN39_INTERNAL_d93afc17_4_k_cu_7513e877_31084cuda3std3__45__cpo6cbeginE,@object
	.size		_ZN39_INTERNAL_d93afc17_4_k_cu_7513e877_31084cuda3std3__45__cpo6cbeginE,(_ZN39_INTERNAL_d93afc17_4_k_cu_7513e877_31084cuda3std3__48in_placeE - _ZN39_INTERNAL_d93afc17_4_k_cu_7513e877_31084cuda3std3__45__cpo6cbeginE)
_ZN39_INTERNAL_d93afc17_4_k_cu_7513e877_31084cuda3std3__45__cpo6cbeginE:
	.zero		1
	.type		_ZN39_INTERNAL_d93afc17_4_k_cu_7513e877_31084cuda3std3__48in_placeE,@object
	.size		_ZN39_INTERNAL_d93afc17_4_k_cu_7513e877_31084cuda3std3__48in_placeE,(_ZN39_INTERNAL_d93afc17_4_k_cu_7513e877_31084cuda3std6ranges3__45__cpo9iter_moveE - _ZN39_INTERNAL_d93afc17_4_k_cu_7513e877_31084cuda3std3__48in_placeE)
_ZN39_INTERNAL_d93afc17_4_k_cu_7513e877_31084cuda3std3__48in_placeE:
	.zero		1
	.type		_ZN39_INTERNAL_d93afc17_4_k_cu_7513e877_31084cuda3std6ranges3__45__cpo9iter_moveE,@object
	.size		_ZN39_INTERNAL_d93afc17_4_k_cu_7513e877_31084cuda3std6ranges3__45__cpo9iter_moveE,(_ZN39_INTERNAL_d93afc17_4_k_cu_7513e877_31084cuda3std3__45__cpo5beginE - _ZN39_INTERNAL_d93afc17_4_k_cu_7513e877_31084cuda3std6ranges3__45__cpo9iter_moveE)
_ZN39_INTERNAL_d93afc17_4_k_cu_7513e877_31084cuda3std6ranges3__45__cpo9iter_moveE:
	.zero		1
	.type		_ZN39_INTERNAL_d93afc17_4_k_cu_7513e877_31084cuda3std3__45__cpo5beginE,@object
	.size		_ZN39_INTERNAL_d93afc17_4_k_cu_7513e877_31084cuda3std3__45__cpo5beginE,(_ZN39_INTERNAL_d93afc17_4_k_cu_7513e877_31084cuda3std3__441_GLOBAL__N__d93afc17_4_k_cu_7513e877_31086ignoreE - _ZN39_INTERNAL_d93afc17_4_k_cu_7513e877_31084cuda3std3__45__cpo5beginE)
_ZN39_INTERNAL_d93afc17_4_k_cu_7513e877_31084cuda3std3__45__cpo5beginE:
	.zero		1
	.type		_ZN39_INTERNAL_d93afc17_4_k_cu_7513e877_31084cuda3std3__441_GLOBAL__N__d93afc17_4_k_cu_7513e877_31086ignoreE,@object
	.size		_ZN39_INTERNAL_d93afc17_4_k_cu_7513e877_31084cuda3std3__441_GLOBAL__N__d93afc17_4_k_cu_7513e877_31086ignoreE,(_ZN39_INTERNAL_d93afc17_4_k_cu_7513e877_31084cute7productE - _ZN39_INTERNAL_d93afc17_4_k_cu_7513e877_31084cuda3std3__441_GLOBAL__N__d93afc17_4_k_cu_7513e877_31086ignoreE)
_ZN39_INTERNAL_d93afc17_4_k_cu_7513e877_31084cuda3std3__441_GLOBAL__N__d93afc17_4_k_cu_7513e877_31086ignoreE:
	.zero		1
	.type		_ZN39_INTERNAL_d93afc17_4_k_cu_7513e877_31084cute7productE,@object
	.size		_ZN39_INTERNAL_d93afc17_4_k_cu_7513e877_31084cute7productE,(_ZN39_INTERNAL_d93afc17_4_k_cu_7513e877_31084cuda3std3__45__cpo3endE - _ZN39_INTERNAL_d93afc17_4_k_cu_7513e877_31084cute7productE)
_ZN39_INTERNAL_d93afc17_4_k_cu_7513e877_31084cute7productE:
	.zero		1
	.type		_ZN39_INTERNAL_d93afc17_4_k_cu_7513e877_31084cuda3std3__45__cpo3endE,@object
	.size		_ZN39_INTERNAL_d93afc17_4_k_cu_7513e877_31084cuda3std3__45__cpo3endE,(_ZN39_INTERNAL_d93afc17_4_k_cu_7513e877_31084cuda3std3__419piecewise_constructE - _ZN39_INTERNAL_d93afc17_4_k_cu_7513e877_31084cuda3std3__45__cpo3endE)
_ZN39_INTERNAL_d93afc17_4_k_cu_7513e877_31084cuda3std3__45__cpo3endE:
	.zero		1
	.type		_ZN39_INTERNAL_d93afc17_4_k_cu_7513e877_31084cuda3std3__419piecewise_constructE,@object
	.size		_ZN39_INTERNAL_d93afc17_4_k_cu_7513e877_31084cuda3std3__419piecewise_constructE,(_ZN39_INTERNAL_d93afc17_4_k_cu_7513e877_31084cuda3std3__45__cpo4cendE - _ZN39_INTERNAL_d93afc17_4_k_cu_7513e877_31084cuda3std3__419piecewise_constructE)
_ZN39_INTERNAL_d93afc17_4_k_cu_7513e877_31084cuda3std3__419piecewise_constructE:
	.zero		1
	.type		_ZN39_INTERNAL_d93afc17_4_k_cu_7513e877_31084cuda3std3__45__cpo4cendE,@object
	.size		_ZN39_INTERNAL_d93afc17_4_k_cu_7513e877_31084cuda3std3__45__cpo4cendE,(_ZN39_INTERNAL_d93afc17_4_k_cu_7513e877_31084cuda3std6ranges3__45__cpo4swapE - _ZN39_INTERNAL_d93afc17_4_k_cu_7513e877_31084cuda3std3__45__cpo4cendE)
_ZN39_INTERNAL_d93afc17_4_k_cu_7513e877_31084cuda3std3__45__cpo4cendE:
	.zero		1
	.type		_ZN39_INTERNAL_d93afc17_4_k_cu_7513e877_31084cuda3std6ranges3__45__cpo4swapE,@object
	.size		_ZN39_INTERNAL_d93afc17_4_k_cu_7513e877_31084cuda3std6ranges3__45__cpo4swapE,(.L_10 - _ZN39_INTERNAL_d93afc17_4_k_cu_7513e877_31084cuda3std6ranges3__45__cpo4swapE)
_ZN39_INTERNAL_d93afc17_4_k_cu_7513e877_31084cuda3std6ranges3__45__cpo4swapE:
	.zero		1
.L_10:


//--------------------- .nv.constant0._ZN7cutlass13device_kernelINS_4conv6kernel13ConvUniversalINS1_16ConvProblemShapeILNS1_8OperatorE1ELi3EEENS1_10collective14CollectiveConvINS1_47MainloopSm100TmaUmmaWarpSpecializedImplicitGemmILS5_1ELi27ELi3ELi1ELi2EN4cute5tupleIJNSA_1CILi1EEESD_SD_EEEEENSB_IJNSC_ILi64EEESG_NSB_IJSG_EEEEEENS_12float_e4m3_tESJ_NSA_8TiledMMAINSA_8MMA_AtomIJNSA_10MMA_TraitsINSA_19SM100_MMA_F8F6F4_SSEJSJ_SJ_fSG_SG_NSA_17integral_constantINSA_4UMMA5MajorELSQ_0EEENSO_ISQ_LSQ_1EEENSO_INSP_7ScaleInELST_0EEESU_EEEEEENSA_6LayoutISE_NSB_IJNSC_ILi0EEESY_SY_EEEEENSB_IJNSA_10UnderscoreES11_S11_EEEEENS7_6detail27Sm100ImplicitGemmTileTraitsINSA_20SM90_TMA_LOAD_IM2COLENSA_14ComposedLayoutINSA_7SwizzleILi2ELi4ELi3EEENSA_18smem_ptr_flag_bitsILi8EEENSX_INSB_IJNSC_ILi8EEESG_EEENSB_IJSG_SD_EEEEEEEvEENS15_INSA_13SM90_TMA_LOADENS17_IS19_S1B_NSX_INSB_IJSG_S1C_EEENSB_IJSD_SG_EEEEEEEvEEEENS_8epilogue10collective18CollectiveEpilogueINS1P_23Sm100TmaWarpSpecializedILi1ELi1ELi32ELb0ELb0EEEJSI_NSB_IJNSX_ISG_SD_EES1U_EEESJ_NSB_IJNSB_IJllllEEESD_SY_EEESJ_S1X_NS1P_6fusion15FusionCallbacksIS1T_NS1Y_17LinearCombinationISJ_fSJ_fLNS_15FloatRoundStyleE2EEESI_S1V_JEEENSA_5SM1004TMEM4LOAD26SM100_TMEM_LOAD_16dp32b32xES16_S1G_NSA_39AutoVectorizingCopyWithAssumedAlignmentILi128EEENSA_21SM90_TMA_STORE_IM2COLES1G_S29_S29_EEEvvEEEEvNT_6ParamsE --------------------------
	.section	.nv.constant0._ZN7cutlass13device_kernelINS_4conv6kernel13ConvUniversalINS1_16ConvProblemShapeILNS1_8OperatorE1ELi3EEENS1_10collective14CollectiveConvINS1_47MainloopSm100TmaUmmaWarpSpecializedImplicitGemmILS5_1ELi27ELi3ELi1ELi2EN4cute5tupleIJNSA_1CILi1EEESD_SD_EEEEENSB_IJNSC_ILi64EEESG_NSB_IJSG_EEEEEENS_12float_e4m3_tESJ_NSA_8TiledMMAINSA_8MMA_AtomIJNSA_10MMA_TraitsINSA_19SM100_MMA_F8F6F4_SSEJSJ_SJ_fSG_SG_NSA_17integral_constantINSA_4UMMA5MajorELSQ_0EEENSO_ISQ_LSQ_1EEENSO_INSP_7ScaleInELST_0EEESU_EEEEEENSA_6LayoutISE_NSB_IJNSC_ILi0EEESY_SY_EEEEENSB_IJNSA_10UnderscoreES11_S11_EEEEENS7_6detail27Sm100ImplicitGemmTileTraitsINSA_20SM90_TMA_LOAD_IM2COLENSA_14ComposedLayoutINSA_7SwizzleILi2ELi4ELi3EEENSA_18smem_ptr_flag_bitsILi8EEENSX_INSB_IJNSC_ILi8EEESG_EEENSB_IJSG_SD_EEEEEEEvEENS15_INSA_13SM90_TMA_LOADENS17_IS19_S1B_NSX_INSB_IJSG_S1C_EEENSB_IJSD_SG_EEEEEEEvEEEENS_8epilogue10collective18CollectiveEpilogueINS1P_23Sm100TmaWarpSpecializedILi1ELi1ELi32ELb0ELb0EEEJSI_NSB_IJNSX_ISG_SD_EES1U_EEESJ_NSB_IJNSB_IJllllEEESD_SY_EEESJ_S1X_NS1P_6fusion15FusionCallbacksIS1T_NS1Y_17LinearCombinationISJ_fSJ_fLNS_15FloatRoundStyleE2EEESI_S1V_JEEENSA_5SM1004TMEM4LOAD26SM100_TMEM_LOAD_16dp32b32xES16_S1G_NSA_39AutoVectorizingCopyWithAssumedAlignmentILi128EEENSA_21SM90_TMA_STORE_IM2COLES1G_S29_S29_EEEvvEEEEvNT_6ParamsE,"a",@progbits
	.sectionflags	@""
	.align	4
.nv.constant0._ZN7cutlass13device_kernelINS_4conv6kernel13ConvUniversalINS1_16ConvProblemShapeILNS1_8OperatorE1ELi3EEENS1_10collective14CollectiveConvINS1_47MainloopSm100TmaUmmaWarpSpecializedImplicitGemmILS5_1ELi27ELi3ELi1ELi2EN4cute5tupleIJNSA_1CILi1EEESD_SD_EEEEENSB_IJNSC_ILi64EEESG_NSB_IJSG_EEEEEENS_12float_e4m3_tESJ_NSA_8TiledMMAINSA_8MMA_AtomIJNSA_10MMA_TraitsINSA_19SM100_MMA_F8F6F4_SSEJSJ_SJ_fSG_SG_NSA_17integral_constantINSA_4UMMA5MajorELSQ_0EEENSO_ISQ_LSQ_1EEENSO_INSP_7ScaleInELST_0EEESU_EEEEEENSA_6LayoutISE_NSB_IJNSC_ILi0EEESY_SY_EEEEENSB_IJNSA_10UnderscoreES11_S11_EEEEENS7_6detail27Sm100ImplicitGemmTileTraitsINSA_20SM90_TMA_LOAD_IM2COLENSA_14ComposedLayoutINSA_7SwizzleILi2ELi4ELi3EEENSA_18smem_ptr_flag_bitsILi8EEENSX_INSB_IJNSC_ILi8EEESG_EEENSB_IJSG_SD_EEEEEEEvEENS15_INSA_13SM90_TMA_LOADENS17_IS19_S1B_NSX_INSB_IJSG_S1C_EEENSB_IJSD_SG_EEEEEEEvEEEENS_8epilogue10collective18CollectiveEpilogueINS1P_23Sm100TmaWarpSpecializedILi1ELi1ELi32ELb0ELb0EEEJSI_NSB_IJNSX_ISG_SD_EES1U_EEESJ_NSB_IJNSB_IJllllEEESD_SY_EEESJ_S1X_NS1P_6fusion15FusionCallbacksIS1T_NS1Y_17LinearCombinationISJ_fSJ_fLNS_15FloatRoundStyleE2EEESI_S1V_JEEENSA_5SM1004TMEM4LOAD26SM100_TMEM_LOAD_16dp32b32xES16_S1G_NSA_39AutoVectorizingCopyWithAssumedAlignmentILi128EEENSA_21SM90_TMA_STORE_IM2COLES1G_S29_S29_EEEvvEEEEvNT_6ParamsE:
	.zero		3200


//--------------------- SYMBOLS --------------------------

	.type		.nv.reservedSmem.offset0,@object
	.size		.nv.reservedSmem.offset0,0x4
	.type		.nv.reservedSmem.cap,@object
	.size		.nv.reservedSmem.cap,0x4
	.type		__assertfail,@function
